//
// Generated by NVIDIA NVVM Compiler
//
// Compiler Build ID: CL-32267302
// Cuda compilation tools, release 12.0, V12.0.140
// Based on NVVM 7.0.1
//

.version 8.0
.target sm_52
.address_size 64

	// .globl	_Z23calculateConvolutionGPUPKfS0_PKiPf
.global .align 4 .u32 v;
// _ZZ23calculateConvolutionGPUPKfS0_PKiPfE5image has been demoted
// _ZZ23calculateConvolutionGPUPKfS0_PKiPfE7network has been demoted
// _ZZ23calculateConvolutionGPUPKfS0_PKiPfE9maxPooled has been demoted
// _ZZ23calculateConvolutionGPUPKfS0_PKiPfE4sums has been demoted
// _ZZ23calculateConvolutionGPUPKfS0_PKiPfE3max has been demoted
// _ZZ23calculateConvolutionGPUPKfS0_PKiPfE5index has been demoted

.visible .entry _Z23calculateConvolutionGPUPKfS0_PKiPf(
	.param .u64 _Z23calculateConvolutionGPUPKfS0_PKiPf_param_0,
	.param .u64 _Z23calculateConvolutionGPUPKfS0_PKiPf_param_1,
	.param .u64 _Z23calculateConvolutionGPUPKfS0_PKiPf_param_2,
	.param .u64 _Z23calculateConvolutionGPUPKfS0_PKiPf_param_3
)
{
	.reg .pred 	%p<15>;
	.reg .f32 	%f<361>;
	.reg .b32 	%r<92>;
	.reg .b64 	%rd<65>;
	// demoted variable
	.shared .align 4 .b8 _ZZ23calculateConvolutionGPUPKfS0_PKiPfE5image[3136];
	// demoted variable
	.shared .align 4 .b8 _ZZ23calculateConvolutionGPUPKfS0_PKiPfE7network[180];
	// demoted variable
	.shared .align 4 .b8 _ZZ23calculateConvolutionGPUPKfS0_PKiPfE9maxPooled[3380];
	// demoted variable
	.shared .align 4 .b8 _ZZ23calculateConvolutionGPUPKfS0_PKiPfE4sums[40];
	// demoted variable
	.shared .align 4 .f32 _ZZ23calculateConvolutionGPUPKfS0_PKiPfE3max;
	// demoted variable
	.shared .align 4 .u32 _ZZ23calculateConvolutionGPUPKfS0_PKiPfE5index;

	ld.param.u64 	%rd6, [_Z23calculateConvolutionGPUPKfS0_PKiPf_param_0];
	ld.param.u64 	%rd7, [_Z23calculateConvolutionGPUPKfS0_PKiPf_param_1];
	ld.param.u64 	%rd4, [_Z23calculateConvolutionGPUPKfS0_PKiPf_param_2];
	ld.param.u64 	%rd5, [_Z23calculateConvolutionGPUPKfS0_PKiPf_param_3];
	cvta.to.global.u64 	%rd8, %rd6;
	mov.u32 	%r1, %tid.x;
	mov.u32 	%r2, %tid.y;
	mad.lo.s32 	%r3, %r1, 13, %r2;
	mov.u32 	%r4, %ctaid.x;
	mad.lo.s32 	%r22, %r4, 784, %r3;
	mul.wide.u32 	%rd9, %r22, 4;
	add.s64 	%rd10, %rd8, %rd9;
	ld.global.f32 	%f50, [%rd10];
	shl.b32 	%r23, %r3, 2;
	mov.u32 	%r24, _ZZ23calculateConvolutionGPUPKfS0_PKiPfE5image;
	add.s32 	%r25, %r24, %r23;
	st.shared.f32 	[%r25], %f50;
	add.s32 	%r26, %r22, 169;
	mul.wide.u32 	%rd11, %r26, 4;
	add.s64 	%rd12, %rd8, %rd11;
	ld.global.f32 	%f51, [%rd12];
	st.shared.f32 	[%r25+676], %f51;
	add.s32 	%r27, %r22, 338;
	mul.wide.u32 	%rd13, %r27, 4;
	add.s64 	%rd14, %rd8, %rd13;
	ld.global.f32 	%f52, [%rd14];
	st.shared.f32 	[%r25+1352], %f52;
	add.s32 	%r28, %r22, 507;
	mul.wide.u32 	%rd15, %r28, 4;
	add.s64 	%rd16, %rd8, %rd15;
	ld.global.f32 	%f53, [%rd16];
	st.shared.f32 	[%r25+2028], %f53;
	add.s32 	%r29, %r22, 676;
	mul.wide.u32 	%rd17, %r29, 4;
	add.s64 	%rd18, %rd8, %rd17;
	ld.global.f32 	%f54, [%rd18];
	st.shared.f32 	[%r25+2704], %f54;
	cvta.to.global.u64 	%rd1, %rd7;
	setp.gt.u32 	%p1, %r3, 44;
	@%p1 bra 	$L__BB0_2;

	mov.u32 	%r30, %ctaid.y;
	mad.lo.s32 	%r31, %r30, 8495, %r3;
	mul.wide.u32 	%rd19, %r31, 4;
	add.s64 	%rd20, %rd1, %rd19;
	ld.global.f32 	%f55, [%rd20];
	mov.u32 	%r33, _ZZ23calculateConvolutionGPUPKfS0_PKiPfE7network;
	add.s32 	%r34, %r33, %r23;
	st.shared.f32 	[%r34], %f55;

$L__BB0_2:
	bar.sync 	0;
	shl.b32 	%r35, %r2, 1;
	mad.lo.s32 	%r36, %r1, 56, %r35;
	shl.b32 	%r37, %r36, 2;
	add.s32 	%r39, %r24, %r37;
	mov.u32 	%r40, 0;
	ld.shared.f32 	%f56, [_ZZ23calculateConvolutionGPUPKfS0_PKiPfE7network];
	ld.shared.f32 	%f57, [%r39+116];
	fma.rn.f32 	%f58, %f57, %f56, 0f00000000;
	mov.f32 	%f59, 0f00000000;
	ld.shared.f32 	%f60, [_ZZ23calculateConvolutionGPUPKfS0_PKiPfE7network+4];
	ld.shared.f32 	%f61, [%r39+120];
	fma.rn.f32 	%f62, %f61, %f60, %f58;
	ld.shared.f32 	%f63, [_ZZ23calculateConvolutionGPUPKfS0_PKiPfE7network+8];
	ld.shared.f32 	%f64, [%r39+124];
	fma.rn.f32 	%f65, %f64, %f63, %f62;
	ld.shared.f32 	%f66, [_ZZ23calculateConvolutionGPUPKfS0_PKiPfE7network+12];
	ld.shared.f32 	%f67, [%r39+228];
	fma.rn.f32 	%f68, %f67, %f66, %f65;
	ld.shared.f32 	%f69, [_ZZ23calculateConvolutionGPUPKfS0_PKiPfE7network+16];
	ld.shared.f32 	%f70, [%r39+232];
	fma.rn.f32 	%f71, %f70, %f69, %f68;
	ld.shared.f32 	%f72, [_ZZ23calculateConvolutionGPUPKfS0_PKiPfE7network+20];
	ld.shared.f32 	%f73, [%r39+236];
	fma.rn.f32 	%f74, %f73, %f72, %f71;
	ld.shared.f32 	%f75, [_ZZ23calculateConvolutionGPUPKfS0_PKiPfE7network+24];
	ld.shared.f32 	%f76, [%r39+340];
	fma.rn.f32 	%f77, %f76, %f75, %f74;
	ld.shared.f32 	%f78, [_ZZ23calculateConvolutionGPUPKfS0_PKiPfE7network+28];
	ld.shared.f32 	%f79, [%r39+344];
	fma.rn.f32 	%f80, %f79, %f78, %f77;
	ld.shared.f32 	%f81, [_ZZ23calculateConvolutionGPUPKfS0_PKiPfE7network+32];
	ld.shared.f32 	%f82, [%r39+348];
	fma.rn.f32 	%f83, %f82, %f81, %f80;
	max.f32 	%f84, %f83, %f59;
	fma.rn.f32 	%f85, %f67, %f56, 0f00000000;
	fma.rn.f32 	%f86, %f70, %f60, %f85;
	fma.rn.f32 	%f87, %f73, %f63, %f86;
	fma.rn.f32 	%f88, %f76, %f66, %f87;
	fma.rn.f32 	%f89, %f79, %f69, %f88;
	fma.rn.f32 	%f90, %f82, %f72, %f89;
	ld.shared.f32 	%f91, [%r39+452];
	fma.rn.f32 	%f92, %f91, %f75, %f90;
	ld.shared.f32 	%f93, [%r39+456];
	fma.rn.f32 	%f94, %f93, %f78, %f92;
	ld.shared.f32 	%f95, [%r39+460];
	fma.rn.f32 	%f96, %f95, %f81, %f94;
	max.f32 	%f97, %f96, %f84;
	fma.rn.f32 	%f98, %f61, %f56, 0f00000000;
	fma.rn.f32 	%f99, %f64, %f60, %f98;
	ld.shared.f32 	%f100, [%r39+128];
	fma.rn.f32 	%f101, %f100, %f63, %f99;
	fma.rn.f32 	%f102, %f70, %f66, %f101;
	fma.rn.f32 	%f103, %f73, %f69, %f102;
	ld.shared.f32 	%f104, [%r39+240];
	fma.rn.f32 	%f105, %f104, %f72, %f103;
	fma.rn.f32 	%f106, %f79, %f75, %f105;
	fma.rn.f32 	%f107, %f82, %f78, %f106;
	ld.shared.f32 	%f108, [%r39+352];
	fma.rn.f32 	%f109, %f108, %f81, %f107;
	max.f32 	%f110, %f109, %f97;
	fma.rn.f32 	%f111, %f70, %f56, 0f00000000;
	fma.rn.f32 	%f112, %f73, %f60, %f111;
	fma.rn.f32 	%f113, %f104, %f63, %f112;
	fma.rn.f32 	%f114, %f79, %f66, %f113;
	fma.rn.f32 	%f115, %f82, %f69, %f114;
	fma.rn.f32 	%f116, %f108, %f72, %f115;
	fma.rn.f32 	%f117, %f93, %f75, %f116;
	fma.rn.f32 	%f118, %f95, %f78, %f117;
	ld.shared.f32 	%f119, [%r39+464];
	fma.rn.f32 	%f120, %f119, %f81, %f118;
	max.f32 	%f121, %f120, %f110;
	mov.u32 	%r80, _ZZ23calculateConvolutionGPUPKfS0_PKiPfE9maxPooled;
	add.s32 	%r43, %r80, %r23;
	st.shared.f32 	[%r43], %f121;
	ld.shared.f32 	%f122, [_ZZ23calculateConvolutionGPUPKfS0_PKiPfE7network+36];
	fma.rn.f32 	%f123, %f57, %f122, 0f00000000;
	ld.shared.f32 	%f124, [_ZZ23calculateConvolutionGPUPKfS0_PKiPfE7network+40];
	fma.rn.f32 	%f125, %f61, %f124, %f123;
	ld.shared.f32 	%f126, [_ZZ23calculateConvolutionGPUPKfS0_PKiPfE7network+44];
	fma.rn.f32 	%f127, %f64, %f126, %f125;
	ld.shared.f32 	%f128, [_ZZ23calculateConvolutionGPUPKfS0_PKiPfE7network+48];
	fma.rn.f32 	%f129, %f67, %f128, %f127;
	ld.shared.f32 	%f130, [_ZZ23calculateConvolutionGPUPKfS0_PKiPfE7network+52];
	fma.rn.f32 	%f131, %f70, %f130, %f129;
	ld.shared.f32 	%f132, [_ZZ23calculateConvolutionGPUPKfS0_PKiPfE7network+56];
	fma.rn.f32 	%f133, %f73, %f132, %f131;
	ld.shared.f32 	%f134, [_ZZ23calculateConvolutionGPUPKfS0_PKiPfE7network+60];
	fma.rn.f32 	%f135, %f76, %f134, %f133;
	ld.shared.f32 	%f136, [_ZZ23calculateConvolutionGPUPKfS0_PKiPfE7network+64];
	fma.rn.f32 	%f137, %f79, %f136, %f135;
	ld.shared.f32 	%f138, [_ZZ23calculateConvolutionGPUPKfS0_PKiPfE7network+68];
	fma.rn.f32 	%f139, %f82, %f138, %f137;
	max.f32 	%f140, %f139, %f59;
	fma.rn.f32 	%f141, %f67, %f122, 0f00000000;
	fma.rn.f32 	%f142, %f70, %f124, %f141;
	fma.rn.f32 	%f143, %f73, %f126, %f142;
	fma.rn.f32 	%f144, %f76, %f128, %f143;
	fma.rn.f32 	%f145, %f79, %f130, %f144;
	fma.rn.f32 	%f146, %f82, %f132, %f145;
	fma.rn.f32 	%f147, %f91, %f134, %f146;
	fma.rn.f32 	%f148, %f93, %f136, %f147;
	fma.rn.f32 	%f149, %f95, %f138, %f148;
	max.f32 	%f150, %f149, %f140;
	fma.rn.f32 	%f151, %f61, %f122, 0f00000000;
	fma.rn.f32 	%f152, %f64, %f124, %f151;
	fma.rn.f32 	%f153, %f100, %f126, %f152;
	fma.rn.f32 	%f154, %f70, %f128, %f153;
	fma.rn.f32 	%f155, %f73, %f130, %f154;
	fma.rn.f32 	%f156, %f104, %f132, %f155;
	fma.rn.f32 	%f157, %f79, %f134, %f156;
	fma.rn.f32 	%f158, %f82, %f136, %f157;
	fma.rn.f32 	%f159, %f108, %f138, %f158;
	max.f32 	%f160, %f159, %f150;
	fma.rn.f32 	%f161, %f70, %f122, 0f00000000;
	fma.rn.f32 	%f162, %f73, %f124, %f161;
	fma.rn.f32 	%f163, %f104, %f126, %f162;
	fma.rn.f32 	%f164, %f79, %f128, %f163;
	fma.rn.f32 	%f165, %f82, %f130, %f164;
	fma.rn.f32 	%f166, %f108, %f132, %f165;
	fma.rn.f32 	%f167, %f93, %f134, %f166;
	fma.rn.f32 	%f168, %f95, %f136, %f167;
	fma.rn.f32 	%f169, %f119, %f138, %f168;
	max.f32 	%f170, %f169, %f160;
	st.shared.f32 	[%r43+676], %f170;
	ld.shared.f32 	%f171, [_ZZ23calculateConvolutionGPUPKfS0_PKiPfE7network+72];
	fma.rn.f32 	%f172, %f57, %f171, 0f00000000;
	ld.shared.f32 	%f173, [_ZZ23calculateConvolutionGPUPKfS0_PKiPfE7network+76];
	fma.rn.f32 	%f174, %f61, %f173, %f172;
	ld.shared.f32 	%f175, [_ZZ23calculateConvolutionGPUPKfS0_PKiPfE7network+80];
	fma.rn.f32 	%f176, %f64, %f175, %f174;
	ld.shared.f32 	%f177, [_ZZ23calculateConvolutionGPUPKfS0_PKiPfE7network+84];
	fma.rn.f32 	%f178, %f67, %f177, %f176;
	ld.shared.f32 	%f179, [_ZZ23calculateConvolutionGPUPKfS0_PKiPfE7network+88];
	fma.rn.f32 	%f180, %f70, %f179, %f178;
	ld.shared.f32 	%f181, [_ZZ23calculateConvolutionGPUPKfS0_PKiPfE7network+92];
	fma.rn.f32 	%f182, %f73, %f181, %f180;
	ld.shared.f32 	%f183, [_ZZ23calculateConvolutionGPUPKfS0_PKiPfE7network+96];
	fma.rn.f32 	%f184, %f76, %f183, %f182;
	ld.shared.f32 	%f185, [_ZZ23calculateConvolutionGPUPKfS0_PKiPfE7network+100];
	fma.rn.f32 	%f186, %f79, %f185, %f184;
	ld.shared.f32 	%f187, [_ZZ23calculateConvolutionGPUPKfS0_PKiPfE7network+104];
	fma.rn.f32 	%f188, %f82, %f187, %f186;
	max.f32 	%f189, %f188, %f59;
	fma.rn.f32 	%f190, %f67, %f171, 0f00000000;
	fma.rn.f32 	%f191, %f70, %f173, %f190;
	fma.rn.f32 	%f192, %f73, %f175, %f191;
	fma.rn.f32 	%f193, %f76, %f177, %f192;
	fma.rn.f32 	%f194, %f79, %f179, %f193;
	fma.rn.f32 	%f195, %f82, %f181, %f194;
	fma.rn.f32 	%f196, %f91, %f183, %f195;
	fma.rn.f32 	%f197, %f93, %f185, %f196;
	fma.rn.f32 	%f198, %f95, %f187, %f197;
	max.f32 	%f199, %f198, %f189;
	fma.rn.f32 	%f200, %f61, %f171, 0f00000000;
	fma.rn.f32 	%f201, %f64, %f173, %f200;
	fma.rn.f32 	%f202, %f100, %f175, %f201;
	fma.rn.f32 	%f203, %f70, %f177, %f202;
	fma.rn.f32 	%f204, %f73, %f179, %f203;
	fma.rn.f32 	%f205, %f104, %f181, %f204;
	fma.rn.f32 	%f206, %f79, %f183, %f205;
	fma.rn.f32 	%f207, %f82, %f185, %f206;
	fma.rn.f32 	%f208, %f108, %f187, %f207;
	max.f32 	%f209, %f208, %f199;
	fma.rn.f32 	%f210, %f70, %f171, 0f00000000;
	fma.rn.f32 	%f211, %f73, %f173, %f210;
	fma.rn.f32 	%f212, %f104, %f175, %f211;
	fma.rn.f32 	%f213, %f79, %f177, %f212;
	fma.rn.f32 	%f214, %f82, %f179, %f213;
	fma.rn.f32 	%f215, %f108, %f181, %f214;
	fma.rn.f32 	%f216, %f93, %f183, %f215;
	fma.rn.f32 	%f217, %f95, %f185, %f216;
	fma.rn.f32 	%f218, %f119, %f187, %f217;
	max.f32 	%f219, %f218, %f209;
	st.shared.f32 	[%r43+1352], %f219;
	ld.shared.f32 	%f220, [_ZZ23calculateConvolutionGPUPKfS0_PKiPfE7network+108];
	fma.rn.f32 	%f221, %f57, %f220, 0f00000000;
	ld.shared.f32 	%f222, [_ZZ23calculateConvolutionGPUPKfS0_PKiPfE7network+112];
	fma.rn.f32 	%f223, %f61, %f222, %f221;
	ld.shared.f32 	%f224, [_ZZ23calculateConvolutionGPUPKfS0_PKiPfE7network+116];
	fma.rn.f32 	%f225, %f64, %f224, %f223;
	ld.shared.f32 	%f226, [_ZZ23calculateConvolutionGPUPKfS0_PKiPfE7network+120];
	fma.rn.f32 	%f227, %f67, %f226, %f225;
	ld.shared.f32 	%f228, [_ZZ23calculateConvolutionGPUPKfS0_PKiPfE7network+124];
	fma.rn.f32 	%f229, %f70, %f228, %f227;
	ld.shared.f32 	%f230, [_ZZ23calculateConvolutionGPUPKfS0_PKiPfE7network+128];
	fma.rn.f32 	%f231, %f73, %f230, %f229;
	ld.shared.f32 	%f232, [_ZZ23calculateConvolutionGPUPKfS0_PKiPfE7network+132];
	fma.rn.f32 	%f233, %f76, %f232, %f231;
	ld.shared.f32 	%f234, [_ZZ23calculateConvolutionGPUPKfS0_PKiPfE7network+136];
	fma.rn.f32 	%f235, %f79, %f234, %f233;
	ld.shared.f32 	%f236, [_ZZ23calculateConvolutionGPUPKfS0_PKiPfE7network+140];
	fma.rn.f32 	%f237, %f82, %f236, %f235;
	max.f32 	%f238, %f237, %f59;
	fma.rn.f32 	%f239, %f67, %f220, 0f00000000;
	fma.rn.f32 	%f240, %f70, %f222, %f239;
	fma.rn.f32 	%f241, %f73, %f224, %f240;
	fma.rn.f32 	%f242, %f76, %f226, %f241;
	fma.rn.f32 	%f243, %f79, %f228, %f242;
	fma.rn.f32 	%f244, %f82, %f230, %f243;
	fma.rn.f32 	%f245, %f91, %f232, %f244;
	fma.rn.f32 	%f246, %f93, %f234, %f245;
	fma.rn.f32 	%f247, %f95, %f236, %f246;
	max.f32 	%f248, %f247, %f238;
	fma.rn.f32 	%f249, %f61, %f220, 0f00000000;
	fma.rn.f32 	%f250, %f64, %f222, %f249;
	fma.rn.f32 	%f251, %f100, %f224, %f250;
	fma.rn.f32 	%f252, %f70, %f226, %f251;
	fma.rn.f32 	%f253, %f73, %f228, %f252;
	fma.rn.f32 	%f254, %f104, %f230, %f253;
	fma.rn.f32 	%f255, %f79, %f232, %f254;
	fma.rn.f32 	%f256, %f82, %f234, %f255;
	fma.rn.f32 	%f257, %f108, %f236, %f256;
	max.f32 	%f258, %f257, %f248;
	fma.rn.f32 	%f259, %f70, %f220, 0f00000000;
	fma.rn.f32 	%f260, %f73, %f222, %f259;
	fma.rn.f32 	%f261, %f104, %f224, %f260;
	fma.rn.f32 	%f262, %f79, %f226, %f261;
	fma.rn.f32 	%f263, %f82, %f228, %f262;
	fma.rn.f32 	%f264, %f108, %f230, %f263;
	fma.rn.f32 	%f265, %f93, %f232, %f264;
	fma.rn.f32 	%f266, %f95, %f234, %f265;
	fma.rn.f32 	%f267, %f119, %f236, %f266;
	max.f32 	%f268, %f267, %f258;
	st.shared.f32 	[%r43+2028], %f268;
	ld.shared.f32 	%f269, [_ZZ23calculateConvolutionGPUPKfS0_PKiPfE7network+144];
	fma.rn.f32 	%f270, %f57, %f269, 0f00000000;
	ld.shared.f32 	%f271, [_ZZ23calculateConvolutionGPUPKfS0_PKiPfE7network+148];
	fma.rn.f32 	%f272, %f61, %f271, %f270;
	ld.shared.f32 	%f273, [_ZZ23calculateConvolutionGPUPKfS0_PKiPfE7network+152];
	fma.rn.f32 	%f274, %f64, %f273, %f272;
	ld.shared.f32 	%f275, [_ZZ23calculateConvolutionGPUPKfS0_PKiPfE7network+156];
	fma.rn.f32 	%f276, %f67, %f275, %f274;
	ld.shared.f32 	%f277, [_ZZ23calculateConvolutionGPUPKfS0_PKiPfE7network+160];
	fma.rn.f32 	%f278, %f70, %f277, %f276;
	ld.shared.f32 	%f279, [_ZZ23calculateConvolutionGPUPKfS0_PKiPfE7network+164];
	fma.rn.f32 	%f280, %f73, %f279, %f278;
	ld.shared.f32 	%f281, [_ZZ23calculateConvolutionGPUPKfS0_PKiPfE7network+168];
	fma.rn.f32 	%f282, %f76, %f281, %f280;
	ld.shared.f32 	%f283, [_ZZ23calculateConvolutionGPUPKfS0_PKiPfE7network+172];
	fma.rn.f32 	%f284, %f79, %f283, %f282;
	ld.shared.f32 	%f285, [_ZZ23calculateConvolutionGPUPKfS0_PKiPfE7network+176];
	fma.rn.f32 	%f286, %f82, %f285, %f284;
	max.f32 	%f287, %f286, %f59;
	fma.rn.f32 	%f288, %f67, %f269, 0f00000000;
	fma.rn.f32 	%f289, %f70, %f271, %f288;
	fma.rn.f32 	%f290, %f73, %f273, %f289;
	fma.rn.f32 	%f291, %f76, %f275, %f290;
	fma.rn.f32 	%f292, %f79, %f277, %f291;
	fma.rn.f32 	%f293, %f82, %f279, %f292;
	fma.rn.f32 	%f294, %f91, %f281, %f293;
	fma.rn.f32 	%f295, %f93, %f283, %f294;
	fma.rn.f32 	%f296, %f95, %f285, %f295;
	max.f32 	%f297, %f296, %f287;
	fma.rn.f32 	%f298, %f61, %f269, 0f00000000;
	fma.rn.f32 	%f299, %f64, %f271, %f298;
	fma.rn.f32 	%f300, %f100, %f273, %f299;
	fma.rn.f32 	%f301, %f70, %f275, %f300;
	fma.rn.f32 	%f302, %f73, %f277, %f301;
	fma.rn.f32 	%f303, %f104, %f279, %f302;
	fma.rn.f32 	%f304, %f79, %f281, %f303;
	fma.rn.f32 	%f305, %f82, %f283, %f304;
	fma.rn.f32 	%f306, %f108, %f285, %f305;
	max.f32 	%f307, %f306, %f297;
	fma.rn.f32 	%f308, %f70, %f269, 0f00000000;
	fma.rn.f32 	%f309, %f73, %f271, %f308;
	fma.rn.f32 	%f310, %f104, %f273, %f309;
	fma.rn.f32 	%f311, %f79, %f275, %f310;
	fma.rn.f32 	%f312, %f82, %f277, %f311;
	fma.rn.f32 	%f313, %f108, %f279, %f312;
	fma.rn.f32 	%f314, %f93, %f281, %f313;
	fma.rn.f32 	%f315, %f95, %f283, %f314;
	fma.rn.f32 	%f316, %f119, %f285, %f315;
	max.f32 	%f317, %f316, %f307;
	st.shared.f32 	[%r43+2704], %f317;
	bar.sync 	0;
	mov.u32 	%r44, -998653952;
	st.shared.u32 	[_ZZ23calculateConvolutionGPUPKfS0_PKiPfE3max], %r44;
	st.shared.u32 	[_ZZ23calculateConvolutionGPUPKfS0_PKiPfE5index], %r40;
	or.b32  	%r45, %r1, %r2;
	setp.ne.s32 	%p2, %r45, 0;
	@%p2 bra 	$L__BB0_28;

	mov.u32 	%r5, %ctaid.y;
	mul.lo.s32 	%r82, %r5, 8495;
	ld.shared.f32 	%f351, [_ZZ23calculateConvolutionGPUPKfS0_PKiPfE4sums];
	ld.shared.f32 	%f350, [_ZZ23calculateConvolutionGPUPKfS0_PKiPfE4sums+4];
	ld.shared.f32 	%f349, [_ZZ23calculateConvolutionGPUPKfS0_PKiPfE4sums+8];
	ld.shared.f32 	%f348, [_ZZ23calculateConvolutionGPUPKfS0_PKiPfE4sums+12];
	ld.shared.f32 	%f347, [_ZZ23calculateConvolutionGPUPKfS0_PKiPfE4sums+16];
	ld.shared.f32 	%f346, [_ZZ23calculateConvolutionGPUPKfS0_PKiPfE4sums+20];
	ld.shared.f32 	%f345, [_ZZ23calculateConvolutionGPUPKfS0_PKiPfE4sums+24];
	ld.shared.f32 	%f344, [_ZZ23calculateConvolutionGPUPKfS0_PKiPfE4sums+28];
	ld.shared.f32 	%f343, [_ZZ23calculateConvolutionGPUPKfS0_PKiPfE4sums+32];
	ld.shared.f32 	%f342, [_ZZ23calculateConvolutionGPUPKfS0_PKiPfE4sums+36];
	cvta.to.global.u64 	%rd2, %rd4;
	cvta.to.global.u64 	%rd3, %rd5;
	mov.u32 	%r81, 846;
	bra.uni 	$L__BB0_4;

$L__BB0_5:
	add.s32 	%r58, %r82, 46;
	mul.wide.u32 	%rd41, %r58, 4;
	add.s64 	%rd42, %rd1, %rd41;
	ld.global.f32 	%f329, [%rd42];
	ld.shared.f32 	%f330, [%r80+4];
	fma.rn.f32 	%f351, %f330, %f329, %f21;
	add.s32 	%r59, %r82, 891;
	mul.wide.u32 	%rd43, %r59, 4;
	add.s64 	%rd44, %rd1, %rd43;
	ld.global.f32 	%f331, [%rd44];
	fma.rn.f32 	%f350, %f330, %f331, %f22;
	add.s32 	%r60, %r82, 7651;
	add.s32 	%r61, %r82, 1736;
	mul.wide.u32 	%rd45, %r61, 4;
	add.s64 	%rd46, %rd1, %rd45;
	ld.global.f32 	%f332, [%rd46];
	fma.rn.f32 	%f349, %f330, %f332, %f23;
	add.s32 	%r62, %r82, 2581;
	mul.wide.u32 	%rd47, %r62, 4;
	add.s64 	%rd48, %rd1, %rd47;
	ld.global.f32 	%f333, [%rd48];
	fma.rn.f32 	%f348, %f330, %f333, %f24;
	add.s32 	%r63, %r82, 3426;
	mul.wide.u32 	%rd49, %r63, 4;
	add.s64 	%rd50, %rd1, %rd49;
	ld.global.f32 	%f334, [%rd50];
	fma.rn.f32 	%f347, %f330, %f334, %f25;
	add.s32 	%r64, %r82, 4271;
	mul.wide.u32 	%rd51, %r64, 4;
	add.s64 	%rd52, %rd1, %rd51;
	ld.global.f32 	%f335, [%rd52];
	fma.rn.f32 	%f346, %f330, %f335, %f26;
	add.s32 	%r65, %r82, 5116;
	mul.wide.u32 	%rd53, %r65, 4;
	add.s64 	%rd54, %rd1, %rd53;
	ld.global.f32 	%f336, [%rd54];
	fma.rn.f32 	%f345, %f330, %f336, %f27;
	add.s32 	%r66, %r82, 5961;
	mul.wide.u32 	%rd55, %r66, 4;
	add.s64 	%rd56, %rd1, %rd55;
	ld.global.f32 	%f337, [%rd56];
	fma.rn.f32 	%f344, %f330, %f337, %f28;
	add.s32 	%r67, %r82, 6806;
	mul.wide.u32 	%rd57, %r67, 4;
	add.s64 	%rd58, %rd1, %rd57;
	ld.global.f32 	%f338, [%rd58];
	fma.rn.f32 	%f343, %f330, %f338, %f29;
	mul.wide.u32 	%rd59, %r60, 4;
	add.s64 	%rd60, %rd1, %rd59;
	ld.global.f32 	%f339, [%rd60];
	fma.rn.f32 	%f342, %f330, %f339, %f30;
	add.s32 	%r82, %r82, 2;
	add.s32 	%r80, %r80, 8;

$L__BB0_4:
	add.s32 	%r48, %r82, 45;
	mul.wide.u32 	%rd21, %r48, 4;
	add.s64 	%rd22, %rd1, %rd21;
	ld.global.f32 	%f318, [%rd22];
	ld.shared.f32 	%f319, [%r80];
	fma.rn.f32 	%f21, %f319, %f318, %f351;
	add.s32 	%r49, %r82, 890;
	mul.wide.u32 	%rd23, %r49, 4;
	add.s64 	%rd24, %rd1, %rd23;
	ld.global.f32 	%f320, [%rd24];
	fma.rn.f32 	%f22, %f319, %f320, %f350;
	add.s32 	%r50, %r82, 1735;
	mul.wide.u32 	%rd25, %r50, 4;
	add.s64 	%rd26, %rd1, %rd25;
	ld.global.f32 	%f321, [%rd26];
	fma.rn.f32 	%f23, %f319, %f321, %f349;
	add.s32 	%r51, %r82, 2580;
	mul.wide.u32 	%rd27, %r51, 4;
	add.s64 	%rd28, %rd1, %rd27;
	ld.global.f32 	%f322, [%rd28];
	fma.rn.f32 	%f24, %f319, %f322, %f348;
	add.s32 	%r52, %r82, 3425;
	mul.wide.u32 	%rd29, %r52, 4;
	add.s64 	%rd30, %rd1, %rd29;
	ld.global.f32 	%f323, [%rd30];
	fma.rn.f32 	%f25, %f319, %f323, %f347;
	add.s32 	%r53, %r82, 4270;
	mul.wide.u32 	%rd31, %r53, 4;
	add.s64 	%rd32, %rd1, %rd31;
	ld.global.f32 	%f324, [%rd32];
	fma.rn.f32 	%f26, %f319, %f324, %f346;
	add.s32 	%r54, %r82, 5115;
	mul.wide.u32 	%rd33, %r54, 4;
	add.s64 	%rd34, %rd1, %rd33;
	ld.global.f32 	%f325, [%rd34];
	fma.rn.f32 	%f27, %f319, %f325, %f345;
	add.s32 	%r55, %r82, 5960;
	mul.wide.u32 	%rd35, %r55, 4;
	add.s64 	%rd36, %rd1, %rd35;
	ld.global.f32 	%f326, [%rd36];
	fma.rn.f32 	%f28, %f319, %f326, %f344;
	add.s32 	%r56, %r82, 6805;
	mul.wide.u32 	%rd37, %r56, 4;
	add.s64 	%rd38, %rd1, %rd37;
	ld.global.f32 	%f327, [%rd38];
	fma.rn.f32 	%f29, %f319, %f327, %f343;
	add.s32 	%r57, %r82, 7650;
	mul.wide.u32 	%rd39, %r57, 4;
	add.s64 	%rd40, %rd1, %rd39;
	ld.global.f32 	%f328, [%rd40];
	fma.rn.f32 	%f30, %f319, %f328, %f342;
	add.s32 	%r81, %r81, -2;
	setp.eq.s32 	%p3, %r81, 0;
	@%p3 bra 	$L__BB0_6;
	bra.uni 	$L__BB0_5;

$L__BB0_6:
	st.shared.f32 	[_ZZ23calculateConvolutionGPUPKfS0_PKiPfE4sums], %f21;
	st.shared.f32 	[_ZZ23calculateConvolutionGPUPKfS0_PKiPfE4sums+4], %f22;
	st.shared.f32 	[_ZZ23calculateConvolutionGPUPKfS0_PKiPfE4sums+8], %f23;
	st.shared.f32 	[_ZZ23calculateConvolutionGPUPKfS0_PKiPfE4sums+12], %f24;
	st.shared.f32 	[_ZZ23calculateConvolutionGPUPKfS0_PKiPfE4sums+16], %f25;
	st.shared.f32 	[_ZZ23calculateConvolutionGPUPKfS0_PKiPfE4sums+20], %f26;
	st.shared.f32 	[_ZZ23calculateConvolutionGPUPKfS0_PKiPfE4sums+24], %f27;
	st.shared.f32 	[_ZZ23calculateConvolutionGPUPKfS0_PKiPfE4sums+28], %f28;
	st.shared.f32 	[_ZZ23calculateConvolutionGPUPKfS0_PKiPfE4sums+32], %f29;
	st.shared.f32 	[_ZZ23calculateConvolutionGPUPKfS0_PKiPfE4sums+36], %f30;
	setp.leu.f32 	%p4, %f21, 0fC479C000;
	mov.f32 	%f353, 0fC479C000;
	@%p4 bra 	$L__BB0_8;

	mov.u32 	%r68, 0;
	st.shared.f32 	[_ZZ23calculateConvolutionGPUPKfS0_PKiPfE3max], %f21;
	st.shared.u32 	[_ZZ23calculateConvolutionGPUPKfS0_PKiPfE5index], %r68;
	mov.f32 	%f353, %f21;

$L__BB0_8:
	setp.leu.f32 	%p5, %f22, %f353;
	mov.u32 	%r84, 0;
	@%p5 bra 	$L__BB0_10;

	st.shared.f32 	[_ZZ23calculateConvolutionGPUPKfS0_PKiPfE3max], %f22;
	mov.u32 	%r84, 1;
	st.shared.u32 	[_ZZ23calculateConvolutionGPUPKfS0_PKiPfE5index], %r84;
	mov.f32 	%f353, %f22;

$L__BB0_10:
	setp.leu.f32 	%p6, %f23, %f353;
	@%p6 bra 	$L__BB0_12;

	st.shared.f32 	[_ZZ23calculateConvolutionGPUPKfS0_PKiPfE3max], %f23;
	mov.u32 	%r84, 2;
	st.shared.u32 	[_ZZ23calculateConvolutionGPUPKfS0_PKiPfE5index], %r84;
	mov.f32 	%f353, %f23;

$L__BB0_12:
	setp.leu.f32 	%p7, %f24, %f353;
	@%p7 bra 	$L__BB0_14;

	st.shared.f32 	[_ZZ23calculateConvolutionGPUPKfS0_PKiPfE3max], %f24;
	mov.u32 	%r84, 3;
	st.shared.u32 	[_ZZ23calculateConvolutionGPUPKfS0_PKiPfE5index], %r84;
	mov.f32 	%f353, %f24;

$L__BB0_14:
	setp.leu.f32 	%p8, %f25, %f353;
	@%p8 bra 	$L__BB0_16;

	st.shared.f32 	[_ZZ23calculateConvolutionGPUPKfS0_PKiPfE3max], %f25;
	mov.u32 	%r84, 4;
	st.shared.u32 	[_ZZ23calculateConvolutionGPUPKfS0_PKiPfE5index], %r84;
	mov.f32 	%f353, %f25;

$L__BB0_16:
	setp.leu.f32 	%p9, %f26, %f353;
	@%p9 bra 	$L__BB0_18;

	st.shared.f32 	[_ZZ23calculateConvolutionGPUPKfS0_PKiPfE3max], %f26;
	mov.u32 	%r84, 5;
	st.shared.u32 	[_ZZ23calculateConvolutionGPUPKfS0_PKiPfE5index], %r84;
	mov.f32 	%f353, %f26;

$L__BB0_18:
	setp.leu.f32 	%p10, %f27, %f353;
	@%p10 bra 	$L__BB0_20;

	st.shared.f32 	[_ZZ23calculateConvolutionGPUPKfS0_PKiPfE3max], %f27;
	mov.u32 	%r84, 6;
	st.shared.u32 	[_ZZ23calculateConvolutionGPUPKfS0_PKiPfE5index], %r84;
	mov.f32 	%f353, %f27;

$L__BB0_20:
	setp.leu.f32 	%p11, %f28, %f353;
	@%p11 bra 	$L__BB0_22;

	st.shared.f32 	[_ZZ23calculateConvolutionGPUPKfS0_PKiPfE3max], %f28;
	mov.u32 	%r84, 7;
	st.shared.u32 	[_ZZ23calculateConvolutionGPUPKfS0_PKiPfE5index], %r84;
	mov.f32 	%f353, %f28;

$L__BB0_22:
	setp.leu.f32 	%p12, %f29, %f353;
	@%p12 bra 	$L__BB0_24;

	st.shared.f32 	[_ZZ23calculateConvolutionGPUPKfS0_PKiPfE3max], %f29;
	mov.u32 	%r84, 8;
	st.shared.u32 	[_ZZ23calculateConvolutionGPUPKfS0_PKiPfE5index], %r84;
	mov.f32 	%f353, %f29;

$L__BB0_24:
	setp.leu.f32 	%p13, %f30, %f353;
	@%p13 bra 	$L__BB0_26;

	mov.u32 	%r84, 9;
	st.shared.u32 	[_ZZ23calculateConvolutionGPUPKfS0_PKiPfE5index], %r84;

$L__BB0_26:
	mul.wide.u32 	%rd61, %r4, 4;
	add.s64 	%rd62, %rd2, %rd61;
	ld.global.u32 	%r79, [%rd62];
	setp.ne.s32 	%p14, %r84, %r79;
	@%p14 bra 	$L__BB0_28;

	mul.wide.u32 	%rd63, %r5, 4;
	add.s64 	%rd64, %rd3, %rd63;
	atom.global.add.f32 	%f341, [%rd64], 0f3ADA740E;

$L__BB0_28:
	ret;

}



// ===== COMPILED SASS (sm_100) =====

	.target	sm_100

	.elftype	@"ET_EXEC"


//--------------------- .note.nv.tkinfo           --------------------------
	.section	.note.nv.tkinfo,"",@"SHT_NOTE"
	.sectionflags	@"SHF_NOTE_NV_TKINFO"
	.tkinfo
        /*0018*/ 	.word	0x00000002
        /*0030*/ 	.string	""
        /*0030*/ 	.string	"ptxas"
        /*0030*/ 	.string	"Cuda compilation tools, release 13.0, V13.0.88"
        /*0030*/ 	.string	"Build cuda_13.0.r13.0/compiler.36424714_0"
        /*0030*/ 	.string	"-arch sm_100 "



//--------------------- .note.nv.cuinfo           --------------------------
	.section	.note.nv.cuinfo,"",@"SHT_NOTE"
	.sectionflags	@"SHF_NOTE_NV_CUINFO"
        /*0018*/ 	.short	0x0002
        /*001a*/ 	.short	0x0034
        /*001c*/ 	.short	0x0082
	.zero		2


//--------------------- .nv.info                  --------------------------
	.section	.nv.info,"",@"SHT_CUDA_INFO"
	.align	4


	//----- nvinfo : EIATTR_REGCOUNT
	.align		4
        /*0000*/ 	.byte	0x04, 0x2f
        /*0002*/ 	.short	(.L_2 - .L_1)
	.align		4
.L_1:
        /*0004*/ 	.word	index@(_Z23calculateConvolutionGPUPKfS0_PKiPf)
        /*0008*/ 	.word	0x00000020


	//----- nvinfo : EIATTR_FRAME_SIZE
	.align		4
.L_2:
        /*000c*/ 	.byte	0x04, 0x11
        /*000e*/ 	.short	(.L_4 - .L_3)
	.align		4
.L_3:
        /*0010*/ 	.word	index@(_Z23calculateConvolutionGPUPKfS0_PKiPf)
        /*0014*/ 	.word	0x00000000


	//----- nvinfo : EIATTR_MIN_STACK_SIZE
	.align		4
.L_4:
        /*0018*/ 	.byte	0x04, 0x12
        /*001a*/ 	.short	(.L_6 - .L_5)
	.align		4
.L_5:
        /*001c*/ 	.word	index@(_Z23calculateConvolutionGPUPKfS0_PKiPf)
        /*0020*/ 	.word	0x00000000
.L_6:


//--------------------- .nv.compat                --------------------------
	.section	.nv.compat,"",@"SHT_CUDA_COMPAT_INFO"
	.align	4
        /*0000*/ 	.byte	0x02, 0x09, 0x00, 0x00, 0x02, 0x02, 0x01, 0x00, 0x02, 0x05, 0x05, 0x00, 0x03, 0x07, 0x01, 0x01
        /*0010*/ 	.byte	0x02, 0x03, 0x00, 0x00, 0x02, 0x06, 0x01, 0x00, 0x04, 0x0b, 0x08, 0x00, 0x01, 0x00, 0x00, 0x00
        /*0020*/ 	.byte	0x00, 0x00, 0x00, 0x00


//--------------------- .nv.info._Z23calculateConvolutionGPUPKfS0_PKiPf --------------------------
	.section	.nv.info._Z23calculateConvolutionGPUPKfS0_PKiPf,"",@"SHT_CUDA_INFO"
	.sectionflags	@""
	.align	4


	//----- nvinfo : EIATTR_CUDA_API_VERSION
	.align		4
        /*0000*/ 	.byte	0x04, 0x37
        /*0002*/ 	.short	(.L_8 - .L_7)
.L_7:
        /*0004*/ 	.word	0x00000082


	//----- nvinfo : EIATTR_KPARAM_INFO
	.align		4
.L_8:
        /*0008*/ 	.byte	0x04, 0x17
        /*000a*/ 	.short	(.L_10 - .L_9)
.L_9:
        /*000c*/ 	.word	0x00000000
        /*0010*/ 	.short	0x0003
        /*0012*/ 	.short	0x0018
        /*0014*/ 	.byte	0x00, 0xf0, 0x21, 0x00


	//----- nvinfo : EIATTR_KPARAM_INFO
	.align		4
.L_10:
        /*0018*/ 	.byte	0x04, 0x17
        /*001a*/ 	.short	(.L_12 - .L_11)
.L_11:
        /*001c*/ 	.word	0x00000000
        /*0020*/ 	.short	0x0002
        /*0022*/ 	.short	0x0010
        /*0024*/ 	.byte	0x00, 0xf0, 0x21, 0x00


	//----- nvinfo : EIATTR_KPARAM_INFO
	.align		4
.L_12:
        /*0028*/ 	.byte	0x04, 0x17
        /*002a*/ 	.short	(.L_14 - .L_13)
.L_13:
        /*002c*/ 	.word	0x00000000
        /*0030*/ 	.short	0x0001
        /*0032*/ 	.short	0x0008
        /*0034*/ 	.byte	0x00, 0xf0, 0x21, 0x00


	//----- nvinfo : EIATTR_KPARAM_INFO
	.align		4
.L_14:
        /*0038*/ 	.byte	0x04, 0x17
        /*003a*/ 	.short	(.L_16 - .L_15)
.L_15:
        /*003c*/ 	.word	0x00000000
        /*0040*/ 	.short	0x0000
        /*0042*/ 	.short	0x0000
        /*0044*/ 	.byte	0x00, 0xf0, 0x21, 0x00


	//----- nvinfo : EIATTR_SPARSE_MMA_MASK
	.align		4
.L_16:
        /*0048*/ 	.byte	0x03, 0x50
        /*004a*/ 	.short	0x0000


	//----- nvinfo : EIATTR_MAXREG_COUNT
	.align		4
        /*004c*/ 	.byte	0x03, 0x1b
        /*004e*/ 	.short	0x00ff


	//----- nvinfo : EIATTR_NUM_BARRIERS
	.align		4
        /*0050*/ 	.byte	0x02, 0x4c
        /*0052*/ 	.byte	0x01
	.zero		1


	//----- nvinfo : EIATTR_MERCURY_ISA_VERSION
	.align		4
        /*0054*/ 	.byte	0x03, 0x5f
        /*0056*/ 	.short	0x0101


	//----- nvinfo : EIATTR_UNUSED_LOAD_BYTE_OFFSET
	.align		4
        /*0058*/ 	.byte	0x04, 0x44
        /*005a*/ 	.short	(.L_18 - .L_17)


	//   ....[0]....
.L_17:
        /*005c*/ 	.word	0x000006c0
        /*0060*/ 	.word	0x0000fff0


	//   ....[1]....
        /*0064*/ 	.word	0x00000b90
        /*0068*/ 	.word	0x00000fff


	//----- nvinfo : EIATTR_VRC_CTA_INIT_COUNT
	.align		4
.L_18:
        /*006c*/ 	.byte	0x02, 0x4a
	.zero		1
	.zero		1


	//----- nvinfo : EIATTR_EXIT_INSTR_OFFSETS
	.align		4
        /*0070*/ 	.byte	0x04, 0x1c
        /*0072*/ 	.short	(.L_20 - .L_19)


	//   ....[0]....
.L_19:
        /*0074*/ 	.word	0x000012d0


	//   ....[1]....
        /*0078*/ 	.word	0x00001f60


	//   ....[2]....
        /*007c*/ 	.word	0x00001fb0


	//----- nvinfo : EIATTR_CBANK_PARAM_SIZE
	.align		4
.L_20:
        /*0080*/ 	.byte	0x03, 0x19
        /*0082*/ 	.short	0x0020


	//----- nvinfo : EIATTR_PARAM_CBANK
	.align		4
        /*0084*/ 	.byte	0x04, 0x0a
        /*0086*/ 	.short	(.L_22 - .L_21)
	.align		4
.L_21:
        /*0088*/ 	.word	index@(.nv.constant0._Z23calculateConvolutionGPUPKfS0_PKiPf)
        /*008c*/ 	.short	0x0380
        /*008e*/ 	.short	0x0020


	//----- nvinfo : EIATTR_SW_WAR
	.align		4
.L_22:
        /*0090*/ 	.byte	0x04, 0x36
        /*0092*/ 	.short	(.L_24 - .L_23)
.L_23:
        /*0094*/ 	.word	0x00000008
.L_24:


//--------------------- .nv.callgraph             --------------------------
	.section	.nv.callgraph,"",@"SHT_CUDA_CALLGRAPH"
	.align	4
	.sectionentsize	8
	.align		4
        /*0000*/ 	.word	0x00000000
	.align		4
        /*0004*/ 	.word	0xffffffff
	.align		4
        /*0008*/ 	.word	0x00000000
	.align		4
        /*000c*/ 	.word	0xfffffffe
	.align		4
        /*0010*/ 	.word	0x00000000
	.align		4
        /*0014*/ 	.word	0xfffffffd
	.align		4
        /*0018*/ 	.word	0x00000000
	.align		4
        /*001c*/ 	.word	0xfffffffc


//--------------------- .nv.constant4             --------------------------
	.section	.nv.constant4,"a",@progbits
	.align	8
	.align		8
.nv.constant4:
        /*0000*/ 	.dword	v


//--------------------- .text._Z23calculateConvolutionGPUPKfS0_PKiPf --------------------------
	.section	.text._Z23calculateConvolutionGPUPKfS0_PKiPf,"ax",@progbits
	.align	128
        .global         _Z23calculateConvolutionGPUPKfS0_PKiPf
        .type           _Z23calculateConvolutionGPUPKfS0_PKiPf,@function
        .size           _Z23calculateConvolutionGPUPKfS0_PKiPf,(.L_x_2 - _Z23calculateConvolutionGPUPKfS0_PKiPf)
        .other          _Z23calculateConvolutionGPUPKfS0_PKiPf,@"STO_CUDA_ENTRY STV_DEFAULT"
_Z23calculateConvolutionGPUPKfS0_PKiPf:
.text._Z23calculateConvolutionGPUPKfS0_PKiPf:
[----:B------:R-:W-:Y:S01]  /*0000*/  LDC R1, c[0x0][0x37c] ;  /* 0x0000df00ff017b82 */ /* 0x000fe20000000800 */
[----:B------:R-:W0:Y:S07]  /*0010*/  S2R R9, SR_TID.X ;  /* 0x0000000000097919 */ /* 0x000e2e0000002100 */
[----:B------:R-:W1:Y:S01]  /*0020*/  LDC.64 R6, c[0x0][0x380] ;  /* 0x0000e000ff067b82 */ /* 0x000e620000000a00 */
[----:B------:R-:W2:Y:S01]  /*0030*/  LDCU.64 UR8, c[0x0][0x358] ;  /* 0x00006b00ff0877ac */ /* 0x000ea20008000a00 */
[----:B------:R-:W0:Y:S01]  /*0040*/  S2R R4, SR_TID.Y ;  /* 0x0000000000047919 */ /* 0x000e220000002200 */
[----:B------:R-:W3:Y:S01]  /*0050*/  S2R R0, SR_CTAID.X ;  /* 0x0000000000007919 */ /* 0x000ee20000002500 */
[----:B0-----:R-:W-:-:S04]  /*0060*/  IMAD R5, R9, 0xd, R4 ;  /* 0x0000000d09057824 */ /* 0x001fc800078e0204 */
[----:B---3--:R-:W-:Y:S01]  /*0070*/  IMAD R11, R0, 0x310, R5 ;  /* 0x00000310000b7824 */ /* 0x008fe200078e0205 */
[----:B------:R-:W-:-:S03]  /*0080*/  ISETP.GT.U32.AND P0, PT, R5, 0x2c, PT ;  /* 0x0000002c0500780c */ /* 0x000fc60003f04070 */
[C-C-:B-1----:R-:W-:Y:S01]  /*0090*/  IMAD.WIDE.U32 R18, R11.reuse, 0x4, R6.reuse ;  /* 0x000000040b127825 */ /* 0x142fe200078e0006 */
[C---:B------:R-:W-:Y:S02]  /*00a0*/  IADD3 R13, PT, PT, R11.reuse, 0x152, RZ ;  /* 0x000001520b0d7810 */ /* 0x040fe40007ffe0ff */
[C---:B------:R-:W-:Y:S02]  /*00b0*/  IADD3 R15, PT, PT, R11.reuse, 0xa9, RZ ;  /* 0x000000a90b0f7810 */ /* 0x040fe40007ffe0ff */
[C---:B------:R-:W-:Y:S01]  /*00c0*/  IADD3 R17, PT, PT, R11.reuse, 0x1fb, RZ ;  /* 0x000001fb0b117810 */ /* 0x040fe20007ffe0ff */
[----:B--2---:R0:W2:Y:S04]  /*00d0*/  LDG.E R8, desc[UR8][R18.64] ;  /* 0x0000000812087981 */ /* 0x0040a8000c1e1900 */
[----:B------:R-:W1:Y:S01]  /*00e0*/  @!P0 S2R R10, SR_CTAID.Y ;  /* 0x00000000000a8919 */ /* 0x000e620000002600 */
[----:B------:R-:W3:Y:S01]  /*00f0*/  @!P0 LDC.64 R2, c[0x0][0x388] ;  /* 0x0000e200ff028b82 */ /* 0x000ee20000000a00 */
[----:B------:R-:W-:Y:S01]  /*0100*/  IADD3 R21, PT, PT, R11, 0x2a4, RZ ;  /* 0x000002a40b157810 */ /* 0x000fe20007ffe0ff */
[----:B------:R-:W-:-:S05]  /*0110*/  IMAD.WIDE.U32 R14, R15, 0x4, R6 ;  /* 0x000000040f0e7825 */ /* 0x000fca00078e0006 */
[----:B------:R-:W4:Y:S01]  /*0120*/  LDG.E R16, desc[UR8][R14.64] ;  /* 0x000000080e107981 */ /* 0x000f22000c1e1900 */
[----:B-1----:R-:W-:Y:S02]  /*0130*/  @!P0 IMAD R23, R10, 0x212f, R5 ;  /* 0x0000212f0a178824 */ /* 0x002fe400078e0205 */
[----:B------:R-:W-:-:S04]  /*0140*/  IMAD.WIDE.U32 R10, R13, 0x4, R6 ;  /* 0x000000040d0a7825 */ /* 0x000fc800078e0006 */
[--C-:B------:R-:W-:Y:S02]  /*0150*/  IMAD.WIDE.U32 R12, R17, 0x4, R6.reuse ;  /* 0x00000004110c7825 */ /* 0x100fe400078e0006 */
[----:B------:R-:W5:Y:S02]  /*0160*/  LDG.E R10, desc[UR8][R10.64] ;  /* 0x000000080a0a7981 */ /* 0x000f64000c1e1900 */
[----:B------:R-:W-:Y:S02]  /*0170*/  IMAD.WIDE.U32 R6, R21, 0x4, R6 ;  /* 0x0000000415067825 */ /* 0x000fe400078e0006 */
[----:B------:R-:W5:Y:S02]  /*0180*/  LDG.E R18, desc[UR8][R12.64] ;  /* 0x000000080c127981 */ /* 0x000f64000c1e1900 */
[----:B---3--:R-:W-:Y:S02]  /*0190*/  @!P0 IMAD.WIDE.U32 R2, R23, 0x4, R2 ;  /* 0x0000000417028825 */ /* 0x008fe400078e0002 */
[----:B------:R-:W3:Y:S04]  /*01a0*/  LDG.E R6, desc[UR8][R6.64] ;  /* 0x0000000806067981 */ /* 0x000ee8000c1e1900 */
[----:B------:R-:W3:Y:S01]  /*01b0*/  @!P0 LDG.E R17, desc[UR8][R2.64] ;  /* 0x0000000802118981 */ /* 0x000ee2000c1e1900 */
[----:B------:R-:W1:Y:S01]  /*01c0*/  S2R R20, SR_CgaCtaId ;  /* 0x0000000000147919 */ /* 0x000e620000008800 */
[----:B------:R-:W-:Y:S01]  /*01d0*/  MOV R26, 0x400 ;  /* 0x00000400001a7802 */ /* 0x000fe20000000f00 */
[----:B------:R-:W-:-:S03]  /*01e0*/  IMAD R27, R9, 0x1c, R4 ;  /* 0x0000001c091b7824 */ /* 0x000fc600078e0204 */
[----:B0-----:R-:W-:Y:S02]  /*01f0*/  @!P0 IADD3 R19, PT, PT, R26, 0xc40, RZ ;  /* 0x00000c401a138810 */ /* 0x001fe40007ffe0ff */
[C---:B-1----:R-:W-:Y:S02]  /*0200*/  LEA R26, R20.reuse, R26, 0x18 ;  /* 0x0000001a141a7211 */ /* 0x042fe400078ec0ff */
[----:B------:R-:W-:Y:S02]  /*0210*/  @!P0 LEA R4, R20, R19, 0x18 ;  /* 0x0000001314048211 */ /* 0x000fe400078ec0ff */
[C---:B------:R-:W-:Y:S02]  /*0220*/  LEA R9, R5.reuse, R26, 0x2 ;  /* 0x0000001a05097211 */ /* 0x040fe400078e10ff */
[----:B------:R-:W-:Y:S02]  /*0230*/  @!P0 LEA R28, R5, R4, 0x2 ;  /* 0x00000004051c8211 */ /* 0x000fe400078e10ff */
[----:B------:R-:W-:-:S04]  /*0240*/  SHF.L.U32 R27, R27, 0x1, RZ ;  /* 0x000000011b1b7819 */ /* 0x000fc800000006ff */
[----:B------:R-:W-:Y:S01]  /*0250*/  LEA R27, R27, R26, 0x2 ;  /* 0x0000001a1b1b7211 */ /* 0x000fe200078e10ff */
[----:B------:R-:W0:Y:S01]  /*0260*/  S2UR UR6, SR_CgaCtaId ;  /* 0x00000000000679c3 */ /* 0x000e220000008800 */
[----:B------:R-:W-:Y:S02]  /*0270*/  UMOV UR5, 0x400 ;  /* 0x0000040000057882 */ /* 0x000fe40000000000 */
[----:B------:R-:W-:-:S04]  /*0280*/  UIADD3 UR4, UPT, UPT, UR5, 0xcf4, URZ ;  /* 0x00000cf405047890 */ /* 0x000fc8000fffe0ff */
[----:B0-----:R-:W-:Y:S02]  /*0290*/  ULEA UR4, UR6, UR4, 0x18 ;  /* 0x0000000406047291 */ /* 0x001fe4000f8ec0ff */
[----:B------:R-:W-:Y:S01]  /*02a0*/  ULEA UR5, UR6, UR5, 0x18 ;  /* 0x0000000506057291 */ /* 0x000fe2000f8ec0ff */
[----:B--2---:R-:W-:Y:S04]  /*02b0*/  STS [R9], R8 ;  /* 0x0000000809007388 */ /* 0x004fe80000000800 */
[----:B----4-:R-:W-:Y:S04]  /*02c0*/  STS [R9+0x2a4], R16 ;  /* 0x0002a41009007388 */ /* 0x010fe80000000800 */
[----:B-----5:R-:W-:Y:S04]  /*02d0*/  STS [R9+0x548], R10 ;  /* 0x0005480a09007388 */ /* 0x020fe80000000800 */
[----:B------:R-:W-:Y:S04]  /*02e0*/  STS [R9+0x7ec], R18 ;  /* 0x0007ec1209007388 */ /* 0x000fe80000000800 */
[----:B---3--:R-:W-:Y:S04]  /*02f0*/  STS [R9+0xa90], R6 ;  /* 0x000a900609007388 */ /* 0x008fe80000000800 */
[----:B------:R-:W-:Y:S01]  /*0300*/  @!P0 STS [R28], R17 ;  /* 0x000000111c008388 */ /* 0x000fe20000000800 */
[----:B------:R-:W-:Y:S06]  /*0310*/  BAR.SYNC.DEFER_BLOCKING 0x0 ;  /* 0x0000000000007b1d */ /* 0x000fec0000010000 */
[----:B------:R-:W-:Y:S04]  /*0320*/  LDS R24, [R27+0x74] ;  /* 0x000074001b187984 */ /* 0x000fe80000000800 */
[----:B------:R-:W0:Y:S04]  /*0330*/  LDS.128 R12, [R26+0xc40] ;  /* 0x000c40001a0c7984 */ /* 0x000e280000000c00 */
[----:B------:R-:W1:Y:S04]  /*0340*/  LDS.64 R2, [R27+0x78] ;  /* 0x000078001b027984 */ /* 0x000e680000000a00 */
[----:B------:R-:W2:Y:S04]  /*0350*/  LDS R22, [R27+0xe4] ;  /* 0x0000e4001b167984 */ /* 0x000ea80000000800 */
[----:B------:R-:W3:Y:S04]  /*0360*/  LDS.64 R4, [R27+0xe8] ;  /* 0x0000e8001b047984 */ /* 0x000ee80000000a00 */
[----:B------:R-:W4:Y:S04]  /*0370*/  LDS R20, [R27+0x80] ;  /* 0x000080001b147984 */ /* 0x000f280000000800 */
[----:B------:R-:W5:Y:S04]  /*0380*/  LDS R19, [R27+0xf0] ;  /* 0x0000f0001b137984 */ /* 0x000f680000000800 */
[----:B------:R-:W5:Y:S04]  /*0390*/  LDS R21, [R27+0x154] ;  /* 0x000154001b157984 */ /* 0x000f680000000800 */
[----:B------:R-:W5:Y:S04]  /*03a0*/  LDS.64 R6, [R27+0x158] ;  /* 0x000158001b067984 */ /* 0x000f680000000a00 */
[----:B------:R-:W5:Y:S04]  /*03b0*/  LDS.128 R8, [R26+0xc50] ;  /* 0x000c50001a087984 */ /* 0x000f680000000c00 */
[----:B------:R-:W5:Y:S01]  /*03c0*/  LDS R18, [R27+0x160] ;  /* 0x000160001b127984 */ /* 0x000f620000000800 */
[----:B0-----:R-:W-:-:S03]  /*03d0*/  FFMA R17, R12, R24, RZ ;  /* 0x000000180c117223 */ /* 0x001fc600000000ff */
[----:B------:R-:W-:Y:S01]  /*03e0*/  LDS R26, [R26+0xc60] ;  /* 0x000c60001a1a7984 */ /* 0x000fe20000000800 */
[C---:B-1----:R-:W-:Y:S01]  /*03f0*/  FFMA R16, R12.reuse, R2, RZ ;  /* 0x000000020c107223 */ /* 0x042fe200000000ff */
[----:B--2---:R-:W-:Y:S01]  /*0400*/  FFMA R23, R12, R22, RZ ;  /* 0x000000160c177223 */ /* 0x004fe200000000ff */
[----:B------:R-:W-:Y:S01]  /*0410*/  FFMA R17, R2, R13, R17 ;  /* 0x0000000d02117223 */ /* 0x000fe20000000011 */
[----:B---3--:R-:W-:Y:S01]  /*0420*/  FFMA R12, R12, R4, RZ ;  /* 0x000000040c0c7223 */ /* 0x008fe200000000ff */
[C---:B------:R-:W-:Y:S01]  /*0430*/  FFMA R25, R13.reuse, R3, R16 ;  /* 0x000000030d197223 */ /* 0x040fe20000000010 */
[----:B------:R-:W-:Y:S02]  /*0440*/  FFMA R23, R4, R13, R23 ;  /* 0x0000000d04177223 */ /* 0x000fe40000000017 */
[----:B------:R-:W-:Y:S01]  /*0450*/  FFMA R16, R13, R5, R12 ;  /* 0x000000050d107223 */ /* 0x000fe2000000000c */
[----:B------:R-:W-:Y:S01]  /*0460*/  FFMA R13, R14, R3, R17 ;  /* 0x000000030e0d7223 */ /* 0x000fe20000000011 */
[-C--:B----4-:R-:W-:Y:S01]  /*0470*/  FFMA R25, R20, R14.reuse, R25 ;  /* 0x0000000e14197223 */ /* 0x090fe20000000019 */
[----:B------:R-:W-:Y:S01]  /*0480*/  FFMA R12, R14, R5, R23 ;  /* 0x000000050e0c7223 */ /* 0x000fe20000000017 */
[----:B-----5:R-:W-:Y:S01]  /*0490*/  FFMA R17, R19, R14, R16 ;  /* 0x0000000e13117223 */ /* 0x020fe20000000010 */
[----:B------:R-:W0:Y:S01]  /*04a0*/  LDS R23, [R27+0x1c4] ;  /* 0x0001c4001b177984 */ /* 0x000e220000000800 */
[-C--:B------:R-:W-:Y:S01]  /*04b0*/  FFMA R14, R4, R15.reuse, R25 ;  /* 0x0000000f040e7223 */ /* 0x080fe20000000019 */
[-C--:B------:R-:W-:Y:S01]  /*04c0*/  FFMA R25, R21, R15.reuse, R12 ;  /* 0x0000000f15197223 */ /* 0x080fe2000000000c */
[----:B------:R-:W-:-:S02]  /*04d0*/  FFMA R12, R6, R15, R17 ;  /* 0x0000000f060c7223 */ /* 0x000fc40000000011 */
[----:B------:R-:W1:Y:S01]  /*04e0*/  LDS.64 R16, [R27+0x1c8] ;  /* 0x0001c8001b107984 */ /* 0x000e620000000a00 */
[----:B------:R-:W-:-:S04]  /*04f0*/  FFMA R13, R22, R15, R13 ;  /* 0x0000000f160d7223 */ /* 0x000fc8000000000d */
[C---:B------:R-:W-:Y:S01]  /*0500*/  FFMA R28, R8.reuse, R4, R13 ;  /* 0x00000004081c7223 */ /* 0x040fe2000000000d */
[C---:B------:R-:W-:Y:S02]  /*0510*/  FFMA R13, R8.reuse, R6, R25 ;  /* 0x00000006080d7223 */ /* 0x040fe40000000019 */
[----:B------:R-:W2:Y:S01]  /*0520*/  LDS R25, [R27+0x1d0] ;  /* 0x0001d0001b197984 */ /* 0x000ea20000000800 */
[C---:B------:R-:W-:Y:S01]  /*0530*/  FFMA R14, R8.reuse, R5, R14 ;  /* 0x00000005080e7223 */ /* 0x040fe2000000000e */
[-C--:B------:R-:W-:Y:S01]  /*0540*/  FFMA R15, R8, R7.reuse, R12 ;  /* 0x00000007080f7223 */ /* 0x080fe2000000000c */
[C---:B------:R-:W-:Y:S01]  /*0550*/  FFMA R12, R9.reuse, R7, R13 ;  /* 0x00000007090c7223 */ /* 0x040fe2000000000d */
[----:B------:R-:W-:Y:S01]  /*0560*/  FFMA R28, R9, R5, R28 ;  /* 0x00000005091c7223 */ /* 0x000fe2000000001c */
[-C--:B------:R-:W-:Y:S01]  /*0570*/  FFMA R13, R19, R9.reuse, R14 ;  /* 0x00000009130d7223 */ /* 0x080fe2000000000e */
[----:B------:R-:W-:Y:S01]  /*0580*/  FFMA R15, R18, R9, R15 ;  /* 0x00000009120f7223 */ /* 0x000fe2000000000f */
[----:B------:R-:W3:Y:S01]  /*0590*/  S2R R8, SR_TID.Y ;  /* 0x0000000000087919 */ /* 0x000ee20000002200 */
[----:B------:R-:W3:Y:S01]  /*05a0*/  S2R R9, SR_TID.X ;  /* 0x0000000000097919 */ /* 0x000ee20000002100 */
[-C--:B------:R-:W-:Y:S01]  /*05b0*/  FFMA R28, R21, R10.reuse, R28 ;  /* 0x0000000a151c7223 */ /* 0x080fe2000000001c */
[-C--:B------:R-:W-:Y:S01]  /*05c0*/  FFMA R14, R6, R10.reuse, R13 ;  /* 0x0000000a060e7223 */ /* 0x080fe2000000000d */
[----:B0-----:R-:W-:-:S03]  /*05d0*/  FFMA R12, R23, R10, R12 ;  /* 0x0000000a170c7223 */ /* 0x001fc6000000000c */
[C---:B------:R-:W-:Y:S01]  /*05e0*/  FFMA R13, R11.reuse, R7, R14 ;  /* 0x000000070b0d7223 */ /* 0x040fe2000000000e */
[----:B-1----:R-:W-:Y:S01]  /*05f0*/  FFMA R10, R16, R10, R15 ;  /* 0x0000000a100a7223 */ /* 0x002fe2000000000f */
[-C--:B------:R-:W-:Y:S01]  /*0600*/  FFMA R15, R6, R11.reuse, R28 ;  /* 0x0000000b060f7223 */ /* 0x080fe2000000001c */
[----:B------:R-:W-:Y:S02]  /*0610*/  FFMA R12, R16, R11, R12 ;  /* 0x0000000b100c7223 */ /* 0x000fe4000000000c */
[----:B------:R-:W-:Y:S01]  /*0620*/  FFMA R10, R11, R17, R10 ;  /* 0x000000110b0a7223 */ /* 0x000fe2000000000a */
[C---:B------:R-:W-:Y:S01]  /*0630*/  FFMA R15, R26.reuse, R7, R15 ;  /* 0x000000071a0f7223 */ /* 0x040fe2000000000f */
[C---:B------:R-:W-:Y:S01]  /*0640*/  FFMA R12, R26.reuse, R17, R12 ;  /* 0x000000111a0c7223 */ /* 0x040fe2000000000c */
[C---:B------:R-:W-:Y:S01]  /*0650*/  FFMA R13, R26.reuse, R18, R13 ;  /* 0x000000121a0d7223 */ /* 0x040fe2000000000d */
[----:B--2---:R-:W-:Y:S01]  /*0660*/  FFMA R10, R26, R25, R10 ;  /* 0x000000191a0a7223 */ /* 0x004fe2000000000a */
[----:B---3--:R-:W-:-:S02]  /*0670*/  IMAD R8, R9, 0xd, R8 ;  /* 0x0000000d09087824 */ /* 0x008fc400078e0208 */
[----:B------:R-:W-:-:S03]  /*0680*/  FMNMX3 R12, R15, RZ, R12, !PT ;  /* 0x000000ff0f0c7276 */ /* 0x000fc6000780000c */
[----:B------:R-:W-:Y:S02]  /*0690*/  LEA R28, R8, UR4, 0x2 ;  /* 0x00000004081c7c11 */ /* 0x000fe4000f8e10ff */
[----:B------:R-:W-:-:S05]  /*06a0*/  FMNMX3 R27, R13, R12, R10, !PT ;  /* 0x0000000c0d1b7276 */ /* 0x000fca000780000a */
[----:B------:R-:W-:Y:S04]  /*06b0*/  STS [R28], R27 ;  /* 0x0000001b1c007388 */ /* 0x000fe80000000800 */
[----:B------:R-:W0:Y:S02]  /*06c0*/  LDS.128 R8, [UR5+0xc60] ;  /* 0x000c6005ff087984 */ /* 0x000e240008000c00 */
[-C--:B0-----:R-:W-:Y:S01]  /*06d0*/  FFMA R13, R24, R9.reuse, RZ ;  /* 0x00000009180d7223 */ /* 0x081fe200000000ff */
[-C--:B------:R-:W-:Y:S01]  /*06e0*/  FFMA R15, R22, R9.reuse, RZ ;  /* 0x00000009160f7223 */ /* 0x080fe200000000ff */
[-C--:B------:R-:W-:Y:S01]  /*06f0*/  FFMA R12, R2, R9.reuse, RZ ;  /* 0x00000009020c7223 */ /* 0x080fe200000000ff */
[----:B------:R-:W-:Y:S01]  /*0700*/  FFMA R14, R4, R9, RZ ;  /* 0x00000009040e7223 */ /* 0x000fe200000000ff */
[-C--:B------:R-:W-:Y:S01]  /*0710*/  FFMA R26, R2, R10.reuse, R13 ;  /* 0x0000000a021a7223 */ /* 0x080fe2000000000d */
[-C--:B------:R-:W-:Y:S01]  /*0720*/  FFMA R8, R4, R10.reuse, R15 ;  /* 0x0000000a04087223 */ /* 0x080fe2000000000f */
[-C--:B------:R-:W-:Y:S01]  /*0730*/  FFMA R9, R3, R10.reuse, R12 ;  /* 0x0000000a03097223 */ /* 0x080fe2000000000c */
[----:B------:R-:W-:-:S02]  /*0740*/  FFMA R10, R5, R10, R14 ;  /* 0x0000000a050a7223 */ /* 0x000fc4000000000e */
[----:B------:R-:W0:Y:S01]  /*0750*/  LDS.128 R12, [UR5+0xc70] ;  /* 0x000c7005ff0c7984 */ /* 0x000e220008000c00 */
[-C--:B------:R-:W-:Y:S01]  /*0760*/  FFMA R8, R5, R11.reuse, R8 ;  /* 0x0000000b05087223 */ /* 0x080fe20000000008 */
[-C--:B------:R-:W-:Y:S01]  /*0770*/  FFMA R9, R20, R11.reuse, R9 ;  /* 0x0000000b14097223 */ /* 0x080fe20000000009 */
[-C--:B------:R-:W-:Y:S01]  /*0780*/  FFMA R27, R3, R11.reuse, R26 ;  /* 0x0000000b031b7223 */ /* 0x080fe2000000001a */
[----:B------:R-:W-:Y:S01]  /*0790*/  FFMA R11, R19, R11, R10 ;  /* 0x0000000b130b7223 */ /* 0x000fe2000000000a */
[-C--:B0-----:R-:W-:Y:S01]  /*07a0*/  FFMA R10, R21, R12.reuse, R8 ;  /* 0x0000000c150a7223 */ /* 0x081fe20000000008 */
[-C--:B------:R-:W-:Y:S02]  /*07b0*/  FFMA R28, R4, R12.reuse, R9 ;  /* 0x0000000c041c7223 */ /* 0x080fe40000000009 */
[----:B------:R-:W0:Y:S01]  /*07c0*/  LDS.64 R8, [UR5+0xc80] ;  /* 0x000c8005ff087984 */ /* 0x000e220008000a00 */
[-C--:B------:R-:W-:Y:S01]  /*07d0*/  FFMA R26, R22, R12.reuse, R27 ;  /* 0x0000000c161a7223 */ /* 0x080fe2000000001b */
[C---:B------:R-:W-:Y:S01]  /*07e0*/  FFMA R12, R6.reuse, R12, R11 ;  /* 0x0000000c060c7223 */ /* 0x040fe2000000000b */
[----:B------:R-:W-:-:S02]  /*07f0*/  FFMA R10, R6, R13, R10 ;  /* 0x0000000d060a7223 */ /* 0x000fc4000000000a */
[-C--:B------:R-:W-:Y:S01]  /*0800*/  FFMA R11, R4, R13.reuse, R26 ;  /* 0x0000000d040b7223 */ /* 0x080fe2000000001a */
[CC--:B------:R-:W-:Y:S01]  /*0810*/  FFMA R27, R7.reuse, R13.reuse, R12 ;  /* 0x0000000d071b7223 */ /* 0x0c0fe2000000000c */
[-C--:B------:R-:W-:Y:S02]  /*0820*/  FFMA R12, R7, R14.reuse, R10 ;  /* 0x0000000e070c7223 */ /* 0x080fe4000000000a */
[C---:B------:R-:W-:Y:S01]  /*0830*/  FFMA R26, R5.reuse, R14, R11 ;  /* 0x0000000e051a7223 */ /* 0x040fe2000000000b */
[----:B------:R-:W1:Y:S01]  /*0840*/  S2R R10, SR_TID.Y ;  /* 0x00000000000a7919 */ /* 0x000e620000002200 */
[----:B------:R-:W1:Y:S01]  /*0850*/  S2R R11, SR_TID.X ;  /* 0x00000000000b7919 */ /* 0x000e620000002100 */
[----:B------:R-:W-:Y:S01]  /*0860*/  FFMA R28, R5, R13, R28 ;  /* 0x0000000d051c7223 */ /* 0x000fe2000000001c */
[----:B------:R-:W-:-:S03]  /*0870*/  FFMA R29, R23, R15, R12 ;  /* 0x0000000f171d7223 */ /* 0x000fc6000000000c */
[-C--:B------:R-:W-:Y:S01]  /*0880*/  FFMA R13, R19, R14.reuse, R28 ;  /* 0x0000000e130d7223 */ /* 0x080fe2000000001c */
[----:B------:R-:W-:Y:S01]  /*0890*/  FFMA R14, R18, R14, R27 ;  /* 0x0000000e120e7223 */ /* 0x000fe2000000001b */
[-C--:B------:R-:W-:Y:S02]  /*08a0*/  FFMA R27, R21, R15.reuse, R26 ;  /* 0x0000000f151b7223 */ /* 0x080fe4000000001a */
[-C--:B------:R-:W-:Y:S01]  /*08b0*/  FFMA R13, R6, R15.reuse, R13 ;  /* 0x0000000f060d7223 */ /* 0x080fe2000000000d */
[----:B------:R-:W-:Y:S01]  /*08c0*/  FFMA R26, R16, R15, R14 ;  /* 0x0000000f101a7223 */ /* 0x000fe2000000000e */
[----:B------:R-:W-:Y:S02]  /*08d0*/  UMOV UR5, 0x400 ;  /* 0x0000040000057882 */ /* 0x000fe40000000000 */
[----:B------:R-:W-:Y:S01]  /*08e0*/  ULEA UR5, UR6, UR5, 0x18 ;  /* 0x0000000506057291 */ /* 0x000fe2000f8ec0ff */
[-C--:B0-----:R-:W-:Y:S01]  /*08f0*/  FFMA R12, R6, R8.reuse, R27 ;  /* 0x00000008060c7223 */ /* 0x081fe2000000001b */
[----:B------:R-:W-:Y:S01]  /*0900*/  FFMA R14, R16, R8, R29 ;  /* 0x00000008100e7223 */ /* 0x000fe2000000001d */
[C---:B------:R-:W-:Y:S01]  /*0910*/  FFMA R15, R8.reuse, R7, R13 ;  /* 0x00000007080f7223 */ /* 0x040fe2000000000d */
[----:B------:R-:W-:Y:S01]  /*0920*/  FFMA R26, R8, R17, R26 ;  /* 0x00000011081a7223 */ /* 0x000fe2000000001a */
[-C--:B------:R-:W-:Y:S01]  /*0930*/  FFMA R12, R7, R9.reuse, R12 ;  /* 0x00000009070c7223 */ /* 0x080fe2000000000c */
[----:B------:R-:W-:Y:S01]  /*0940*/  FFMA R13, R17, R9, R14 ;  /* 0x00000009110d7223 */ /* 0x000fe2000000000e */
[----:B-1----:R-:W-:-:S02]  /*0950*/  IMAD R10, R11, 0xd, R10 ;  /* 0x0000000d0b0a7824 */ /* 0x002fc400078e020a */
[-C--:B------:R-:W-:Y:S01]  /*0960*/  FFMA R15, R18, R9.reuse, R15 ;  /* 0x00000009120f7223 */ /* 0x080fe2000000000f */
[----:B------:R-:W-:Y:S01]  /*0970*/  FFMA R26, R25, R9, R26 ;  /* 0x00000009191a7223 */ /* 0x000fe2000000001a */
[----:B------:R-:W-:Y:S02]  /*0980*/  FMNMX3 R12, R12, RZ, R13, !PT ;  /* 0x000000ff0c0c7276 */ /* 0x000fe4000780000d */
[----:B------:R-:W-:Y:S02]  /*0990*/  LEA R10, R10, UR4, 0x2 ;  /* 0x000000040a0a7c11 */ /* 0x000fe4000f8e10ff */
[----:B------:R-:W-:-:S05]  /*09a0*/  FMNMX3 R15, R15, R12, R26, !PT ;  /* 0x0000000c0f0f7276 */ /* 0x000fca000780001a */
[----:B------:R-:W-:Y:S04]  /*09b0*/  STS [R10+0x2a4], R15 ;  /* 0x0002a40f0a007388 */ /* 0x000fe80000000800 */
[----:B------:R-:W0:Y:S04]  /*09c0*/  LDS.64 R12, [UR5+0xc88] ;  /* 0x000c8805ff0c7984 */ /* 0x000e280008000a00 */
[----:B------:R-:W1:Y:S01]  /*09d0*/  LDS.128 R8, [UR5+0xc90] ;  /* 0x000c9005ff087984 */ /* 0x000e620008000c00 */
        /* <DEDUP_REMOVED lines=8> */
[-C--:B-1----:R-:W-:Y:S01]  /*0a60*/  FFMA R15, R20, R8.reuse, R29 ;  /* 0x00000008140f7223 */ /* 0x082fe2000000001d */
[----:B------:R-:W-:Y:S01]  /*0a70*/  FFMA R26, R19, R8, R14 ;  /* 0x00000008131a7223 */ /* 0x000fe2000000000e */
[----:B------:R-:W0:Y:S01]  /*0a80*/  S2R R29, SR_TID.Y ;  /* 0x00000000001d7919 */ /* 0x000e220000002200 */
[----:B------:R-:W0:Y:S01]  /*0a90*/  S2R R14, SR_TID.X ;  /* 0x00000000000e7919 */ /* 0x000e220000002100 */
[C---:B------:R-:W-:Y:S01]  /*0aa0*/  FFMA R13, R8.reuse, R3, R27 ;  /* 0x00000003080d7223 */ /* 0x040fe2000000001b */
[----:B------:R-:W-:Y:S01]  /*0ab0*/  FFMA R12, R8, R5, R12 ;  /* 0x00000005080c7223 */ /* 0x000fe2000000000c */
[-C--:B------:R-:W-:Y:S01]  /*0ac0*/  FFMA R8, R4, R9.reuse, R15 ;  /* 0x0000000904087223 */ /* 0x080fe2000000000f */
[-C--:B------:R-:W-:Y:S01]  /*0ad0*/  FFMA R28, R6, R9.reuse, R26 ;  /* 0x00000009061c7223 */ /* 0x080fe2000000001a */
[-C--:B------:R-:W-:Y:S01]  /*0ae0*/  FFMA R27, R22, R9.reuse, R13 ;  /* 0x00000009161b7223 */ /* 0x080fe2000000000d */
[----:B------:R-:W-:Y:S01]  /*0af0*/  FFMA R13, R21, R9, R12 ;  /* 0x00000009150d7223 */ /* 0x000fe2000000000c */
[-C--:B------:R-:W-:Y:S01]  /*0b00*/  FFMA R8, R5, R10.reuse, R8 ;  /* 0x0000000a05087223 */ /* 0x080fe20000000008 */
[-C--:B------:R-:W-:Y:S01]  /*0b10*/  FFMA R9, R7, R10.reuse, R28 ;  /* 0x0000000a07097223 */ /* 0x080fe2000000001c */
[----:B------:R-:W-:-:S03]  /*0b20*/  FFMA R26, R4, R10, R27 ;  /* 0x0000000a041a7223 */ /* 0x000fc6000000001b */
[-C--:B------:R-:W-:Y:S01]  /*0b30*/  FFMA R15, R18, R11.reuse, R9 ;  /* 0x0000000b120f7223 */ /* 0x080fe20000000009 */
[-C--:B------:R-:W-:Y:S01]  /*0b40*/  FFMA R26, R5, R11.reuse, R26 ;  /* 0x0000000b051a7223 */ /* 0x080fe2000000001a */
[----:B0-----:R-:W-:Y:S02]  /*0b50*/  IMAD R12, R14, 0xd, R29 ;  /* 0x0000000d0e0c7824 */ /* 0x001fe400078e021d */
[----:B------:R-:W-:Y:S01]  /*0b60*/  FFMA R14, R6, R10, R13 ;  /* 0x0000000a060e7223 */ /* 0x000fe2000000000d */
[----:B------:R-:W-:-:S03]  /*0b70*/  FFMA R13, R19, R11, R8 ;  /* 0x0000000b130d7223 */ /* 0x000fc60000000008 */
[----:B------:R-:W-:Y:S02]  /*0b80*/  FFMA R14, R7, R11, R14 ;  /* 0x0000000b070e7223 */ /* 0x000fe4000000000e */
[----:B------:R-:W0:Y:S01]  /*0b90*/  LDS.128 R8, [UR5+0xca0] ;  /* 0x000ca005ff087984 */ /* 0x000e220008000c00 */
[----:B------:R-:W-:Y:S02]  /*0ba0*/  UMOV UR5, 0x400 ;  /* 0x0000040000057882 */ /* 0x000fe40000000000 */
[----:B------:R-:W-:Y:S01]  /*0bb0*/  ULEA UR5, UR6, UR5, 0x18 ;  /* 0x0000000506057291 */ /* 0x000fe2000f8ec0ff */
[-C--:B0-----:R-:W-:Y:S01]  /*0bc0*/  FFMA R26, R21, R8.reuse, R26 ;  /* 0x00000008151a7223 */ /* 0x081fe2000000001a */
[-C--:B------:R-:W-:Y:S01]  /*0bd0*/  FFMA R14, R23, R8.reuse, R14 ;  /* 0x00000008170e7223 */ /* 0x080fe2000000000e */
[-C--:B------:R-:W-:Y:S01]  /*0be0*/  FFMA R28, R6, R8.reuse, R13 ;  /* 0x00000008061c7223 */ /* 0x080fe2000000000d */
[----:B------:R-:W-:Y:S01]  /*0bf0*/  FFMA R8, R16, R8, R15 ;  /* 0x0000000810087223 */ /* 0x000fe2000000000f */
[-C--:B------:R-:W-:Y:S01]  /*0c00*/  FFMA R11, R6, R9.reuse, R26 ;  /* 0x00000009060b7223 */ /* 0x080fe2000000001a */
[-C--:B------:R-:W-:Y:S01]  /*0c10*/  FFMA R14, R16, R9.reuse, R14 ;  /* 0x00000009100e7223 */ /* 0x080fe2000000000e */
[-C--:B------:R-:W-:Y:S01]  /*0c20*/  FFMA R13, R7, R9.reuse, R28 ;  /* 0x00000009070d7223 */ /* 0x080fe2000000001c */
[----:B------:R-:W-:Y:S01]  /*0c30*/  FFMA R26, R17, R9, R8 ;  /* 0x00000009111a7223 */ /* 0x000fe20000000008 */
[-C--:B------:R-:W-:Y:S01]  /*0c40*/  FFMA R11, R7, R10.reuse, R11 ;  /* 0x0000000a070b7223 */ /* 0x080fe2000000000b */
[-C--:B------:R-:W-:Y:S01]  /*0c50*/  FFMA R14, R17, R10.reuse, R14 ;  /* 0x0000000a110e7223 */ /* 0x080fe2000000000e */
[-C--:B------:R-:W-:Y:S01]  /*0c60*/  FFMA R8, R18, R10.reuse, R13 ;  /* 0x0000000a12087223 */ /* 0x080fe2000000000d */
[----:B------:R-:W-:-:S03]  /*0c70*/  FFMA R26, R25, R10, R26 ;  /* 0x0000000a191a7223 */ /* 0x000fc6000000001a */
[----:B------:R-:W-:Y:S02]  /*0c80*/  FMNMX3 R11, R11, RZ, R14, !PT ;  /* 0x000000ff0b0b7276 */ /* 0x000fe4000780000e */
[----:B------:R-:W-:Y:S02]  /*0c90*/  LEA R9, R12, UR4, 0x2 ;  /* 0x000000040c097c11 */ /* 0x000fe4000f8e10ff */
[----:B------:R-:W-:-:S05]  /*0ca0*/  FMNMX3 R26, R8, R11, R26, !PT ;  /* 0x0000000b081a7276 */ /* 0x000fca000780001a */
[----:B------:R-:W-:Y:S04]  /*0cb0*/  STS [R9+0x548], R26 ;  /* 0x0005481a09007388 */ /* 0x000fe80000000800 */
[----:B------:R-:W0:Y:S04]  /*0cc0*/  LDS R13, [UR5+0xcac] ;  /* 0x000cac05ff0d7984 */ /* 0x000e280008000800 */
[----:B------:R-:W1:Y:S01]  /*0cd0*/  LDS.128 R8, [UR5+0xcb0] ;  /* 0x000cb005ff087984 */ /* 0x000e620008000c00 */
[-C--:B0-----:R-:W-:Y:S01]  /*0ce0*/  FFMA R15, R24, R13.reuse, RZ ;  /* 0x0000000d180f7223 */ /* 0x081fe200000000ff */
[-C--:B------:R-:W-:Y:S01]  /*0cf0*/  FFMA R27, R22, R13.reuse, RZ ;  /* 0x0000000d161b7223 */ /* 0x080fe200000000ff */
[-C--:B------:R-:W-:Y:S01]  /*0d00*/  FFMA R28, R4, R13.reuse, RZ ;  /* 0x0000000d041c7223 */ /* 0x080fe200000000ff */
[C---:B------:R-:W-:Y:S01]  /*0d10*/  FFMA R29, R2.reuse, R13, RZ ;  /* 0x0000000d021d7223 */ /* 0x040fe200000000ff */
[-C--:B-1----:R-:W-:Y:S01]  /*0d20*/  FFMA R12, R2, R8.reuse, R15 ;  /* 0x00000008020c7223 */ /* 0x082fe2000000000f */
[----:B------:R-:W-:Y:S01]  /*0d30*/  FFMA R14, R4, R8, R27 ;  /* 0x00000008040e7223 */ /* 0x000fe2000000001b */
        /* <DEDUP_REMOVED lines=8> */
[----:B------:R-:W-:-:S02]  /*0dc0*/  FFMA R28, R6, R10, R15 ;  /* 0x0000000a061c7223 */ /* 0x000fc4000000000f */
[----:B------:R-:W0:Y:S01]  /*0dd0*/  LDS.128 R12, [UR5+0xcc0] ;  /* 0x000cc005ff0c7984 */ /* 0x000e220008000c00 */
[C---:B------:R-:W-:Y:S01]  /*0de0*/  FFMA R8, R4.reuse, R10, R29 ;  /* 0x0000000a04087223 */ /* 0x040fe2000000001d */
[----:B------:R-:W-:-:S03]  /*0df0*/  FFMA R27, R4, R11, R26 ;  /* 0x0000000b041b7223 */ /* 0x000fc6000000001a */
[-C--:B------:R-:W-:Y:S01]  /*0e00*/  FFMA R26, R5, R11.reuse, R8 ;  /* 0x0000000b051a7223 */ /* 0x080fe20000000008 */
[-C--:B------:R-:W-:Y:S01]  /*0e10*/  FFMA R10, R6, R11.reuse, R9 ;  /* 0x0000000b060a7223 */ /* 0x080fe20000000009 */
[----:B------:R-:W-:Y:S01]  /*0e20*/  FFMA R11, R7, R11, R28 ;  /* 0x0000000b070b7223 */ /* 0x000fe2000000001c */
[C---:B0-----:R-:W-:Y:S01]  /*0e30*/  FFMA R8, R12.reuse, R5, R27 ;  /* 0x000000050c087223 */ /* 0x041fe2000000001b */
[-C--:B------:R-:W-:Y:S01]  /*0e40*/  FFMA R9, R19, R12.reuse, R26 ;  /* 0x0000000c13097223 */ /* 0x080fe2000000001a */
[----:B------:R-:W0:Y:S01]  /*0e50*/  S2R R27, SR_TID.X ;  /* 0x00000000001b7919 */ /* 0x000e220000002100 */
[----:B------:R-:W0:Y:S01]  /*0e60*/  S2R R26, SR_TID.Y ;  /* 0x00000000001a7919 */ /* 0x000e220000002200 */
[----:B------:R-:W-:Y:S01]  /*0e70*/  FFMA R10, R12, R7, R10 ;  /* 0x000000070c0a7223 */ /* 0x000fe2000000000a */
[----:B------:R-:W-:Y:S01]  /*0e80*/  FFMA R28, R18, R12, R11 ;  /* 0x0000000c121c7223 */ /* 0x000fe2000000000b */
[-C--:B------:R-:W-:Y:S02]  /*0e90*/  FFMA R11, R21, R13.reuse, R8 ;  /* 0x0000000d150b7223 */ /* 0x080fe40000000008 */
        /* <DEDUP_REMOVED lines=10> */
[----:B------:R-:W-:Y:S01]  /*0f40*/  FFMA R28, R25, R15, R28 ;  /* 0x0000000f191c7223 */ /* 0x000fe2000000001c */
[----:B------:R-:W-:-:S02]  /*0f50*/  UMOV UR5, 0x400 ;  /* 0x0000040000057882 */ /* 0x000fc40000000000 */
[----:B------:R-:W-:Y:S01]  /*0f60*/  FMNMX3 R8, R8, RZ, R9, !PT ;  /* 0x000000ff08087276 */ /* 0x000fe20007800009 */
[----:B------:R-:W-:-:S03]  /*0f70*/  ULEA UR5, UR6, UR5, 0x18 ;  /* 0x0000000506057291 */ /* 0x000fc6000f8ec0ff */
[----:B------:R-:W-:Y:S01]  /*0f80*/  FMNMX3 R28, R11, R8, R28, !PT ;  /* 0x000000080b1c7276 */ /* 0x000fe2000780001c */
[----:B0-----:R-:W-:-:S05]  /*0f90*/  IMAD R10, R27, 0xd, R26 ;  /* 0x0000000d1b0a7824 */ /* 0x001fca00078e021a */
[----:B------:R-:W-:-:S05]  /*0fa0*/  LEA R9, R10, UR4, 0x2 ;  /* 0x000000040a097c11 */ /* 0x000fca000f8e10ff */
[----:B------:R-:W-:Y:S04]  /*0fb0*/  STS [R9+0x7ec], R28 ;  /* 0x0007ec1c09007388 */ /* 0x000fe80000000800 */
[----:B------:R-:W0:Y:S02]  /*0fc0*/  LDS.128 R8, [UR5+0xcd0] ;  /* 0x000cd005ff087984 */ /* 0x000e240008000c00 */
[-C--:B0-----:R-:W-:Y:S01]  /*0fd0*/  FFMA R24, R24, R8.reuse, RZ ;  /* 0x0000000818187223 */ /* 0x081fe200000000ff */
[----:B------:R-:W-:-:S03]  /*0fe0*/  FFMA R12, R2, R8, RZ ;  /* 0x00000008020c7223 */ /* 0x000fc600000000ff */
[-C--:B------:R-:W-:Y:S01]  /*0ff0*/  FFMA R29, R2, R9.reuse, R24 ;  /* 0x00000009021d7223 */ /* 0x080fe20000000018 */
[C---:B------:R-:W-:Y:S02]  /*1000*/  FFMA R2, R3.reuse, R9, R12 ;  /* 0x0000000903027223 */ /* 0x040fe4000000000c */
[----:B------:R-:W0:Y:S01]  /*1010*/  LDS.128 R12, [UR5+0xce0] ;  /* 0x000ce005ff0c7984 */ /* 0x000e220008000c00 */
[-C--:B------:R-:W-:Y:S01]  /*1020*/  FFMA R29, R3, R10.reuse, R29 ;  /* 0x0000000a031d7223 */ /* 0x080fe2000000001d */
[----:B------:R-:W-:Y:S01]  /*1030*/  FFMA R3, R20, R10, R2 ;  /* 0x0000000a14037223 */ /* 0x000fe20000000002 */
[-C--:B------:R-:W-:Y:S01]  /*1040*/  FFMA R2, R22, R8.reuse, RZ ;  /* 0x0000000816027223 */ /* 0x080fe200000000ff */
[----:B------:R-:W-:-:S03]  /*1050*/  FFMA R20, R4, R8, RZ ;  /* 0x0000000804147223 */ /* 0x000fc600000000ff */
[-C--:B------:R-:W-:Y:S02]  /*1060*/  FFMA R8, R4, R9.reuse, R2 ;  /* 0x0000000904087223 */ /* 0x080fe40000000002 */
[----:B------:R-:W1:Y:S01]  /*1070*/  LDS R2, [UR5+0xcf0] ;  /* 0x000cf005ff027984 */ /* 0x000e620008000800 */
[C---:B------:R-:W-:Y:S01]  /*1080*/  FFMA R20, R5.reuse, R9, R20 ;  /* 0x0000000905147223 */ /* 0x040fe20000000014 */
[-C--:B------:R-:W-:Y:S01]  /*1090*/  FFMA R8, R5, R10.reuse, R8 ;  /* 0x0000000a05087223 */ /* 0x080fe20000000008 */
[-C--:B------:R-:W-:Y:S02]  /*10a0*/  FFMA R29, R22, R11.reuse, R29 ;  /* 0x0000000b161d7223 */ /* 0x080fe4000000001d */
[----:B------:R-:W-:Y:S01]  /*10b0*/  FFMA R20, R19, R10, R20 ;  /* 0x0000000a13147223 */ /* 0x000fe20000000014 */
[-C--:B------:R-:W-:Y:S01]  /*10c0*/  FFMA R9, R21, R11.reuse, R8 ;  /* 0x0000000b15097223 */ /* 0x080fe20000000008 */
[-C--:B------:R-:W-:Y:S02]  /*10d0*/  FFMA R3, R4, R11.reuse, R3 ;  /* 0x0000000b04037223 */ /* 0x080fe40000000003 */
[----:B------:R-:W-:Y:S01]  /*10e0*/  FFMA R20, R6, R11, R20 ;  /* 0x0000000b06147223 */ /* 0x000fe20000000014 */
[-C--:B0-----:R-:W-:Y:S01]  /*10f0*/  FFMA R4, R4, R12.reuse, R29 ;  /* 0x0000000c04047223 */ /* 0x081fe2000000001d */
        /* <DEDUP_REMOVED lines=15> */
[C---:B-1----:R-:W-:Y:S01]  /*11f0*/  FFMA R3, R2.reuse, R7, R3 ;  /* 0x0000000702037223 */ /* 0x042fe20000000003 */
[----:B------:R-:W-:Y:S01]  /*1200*/  FFMA R8, R2, R17, R8 ;  /* 0x0000001102087223 */ /* 0x000fe20000000008 */
[----:B------:R-:W-:Y:S01]  /*1210*/  FFMA R18, R18, R2, R5 ;  /* 0x0000000212127223 */ /* 0x000fe20000000005 */
[----:B------:R-:W-:-:S02]  /*1220*/  IMAD R4, R27, 0xd, R26 ;  /* 0x0000000d1b047824 */ /* 0x000fc400078e021a */
[----:B------:R-:W-:Y:S01]  /*1230*/  FFMA R14, R25, R2, R14 ;  /* 0x00000002190e7223 */ /* 0x000fe2000000000e */
[----:B------:R-:W-:Y:S02]  /*1240*/  FMNMX3 R3, R3, RZ, R8, !PT ;  /* 0x000000ff03037276 */ /* 0x000fe40007800008 */
[----:B------:R-:W-:Y:S02]  /*1250*/  LEA R2, R4, UR4, 0x2 ;  /* 0x0000000404027c11 */ /* 0x000fe4000f8e10ff */
[----:B------:R-:W-:-:S05]  /*1260*/  FMNMX3 R3, R18, R3, R14, !PT ;  /* 0x0000000312037276 */ /* 0x000fca000780000e */
[----:B------:R0:W-:Y:S01]  /*1270*/  STS [R2+0xa90], R3 ;  /* 0x000a900302007388 */ /* 0x0001e20000000800 */
[----:B------:R-:W-:Y:S01]  /*1280*/  BAR.SYNC.DEFER_BLOCKING 0x0 ;  /* 0x0000000000007b1d */ /* 0x000fe20000010000 */
[----:B------:R-:W-:Y:S01]  /*1290*/  LOP3.LUT P0, RZ, R27, R26, RZ, 0xfc, !PT ;  /* 0x0000001a1bff7212 */ /* 0x000fe2000780fcff */
[----:B------:R-:W-:Y:S01]  /*12a0*/  HFMA2 R4, -RZ, RZ, -4.47265625, -2 ;  /* 0xc479c000ff047431 */ /* 0x000fe200000001ff */
[----:B------:R-:W-:-:S05]  /*12b0*/  MOV R5, RZ ;  /* 0x000000ff00057202 */ /* 0x000fca0000000f00 */
[----:B------:R0:W-:Y:S06]  /*12c0*/  STS.64 [UR5+0x1a50], R4 ;  /* 0x001a5004ff007988 */ /* 0x0001ec0008000a05 */
[----:B------:R-:W-:Y:S05]  /*12d0*/  @P0 EXIT ;  /* 0x000000000000094d */ /* 0x000fea0003800000 */
[----:B0-----:R-:W0:Y:S01]  /*12e0*/  S2R R2, SR_CTAID.Y ;  /* 0x0000000000027919 */ /* 0x001e220000002600 */
[----:B------:R-:W1:Y:S01]  /*12f0*/  LDC.64 R16, c[0x0][0x388] ;  /* 0x0000e200ff107b82 */ /* 0x000e620000000a00 */
[----:B0-----:R-:W-:-:S05]  /*1300*/  IMAD R3, R2, 0x212f, RZ ;  /* 0x0000212f02037824 */ /* 0x001fca00078e02ff */
[----:B------:R-:W-:-:S05]  /*1310*/  IADD3 R5, PT, PT, R3, 0x2d, RZ ;  /* 0x0000002d03057810 */ /* 0x000fca0007ffe0ff */
[----:B-1----:R-:W-:-:S05]  /*1320*/  IMAD.WIDE.U32 R4, R5, 0x4, R16 ;  /* 0x0000000405047825 */ /* 0x002fca00078e0010 */
[----:B------:R0:W2:Y:S01]  /*1330*/  LDG.E R13, desc[UR8][R4.64] ;  /* 0x00000008040d7981 */ /* 0x0000a2000c1e1900 */
[C---:B------:R-:W-:Y:S02]  /*1340*/  IADD3 R21, PT, PT, R3.reuse, 0xd61, RZ ;  /* 0x00000d6103157810 */ /* 0x040fe40007ffe0ff */
[C---:B------:R-:W-:Y:S02]  /*1350*/  IADD3 R19, PT, PT, R3.reuse, 0x13fb, RZ ;  /* 0x000013fb03137810 */ /* 0x040fe40007ffe0ff */
[----:B------:R-:W-:Y:S01]  /*1360*/  IADD3 R7, PT, PT, R3, 0x37a, RZ ;  /* 0x0000037a03077810 */ /* 0x000fe20007ffe0ff */
[----:B------:R-:W-:Y:S01]  /*1370*/  IMAD.WIDE.U32 R20, R21, 0x4, R16 ;  /* 0x0000000415147825 */ /* 0x000fe200078e0010 */
[C---:B------:R-:W-:Y:S02]  /*1380*/  IADD3 R11, PT, PT, R3.reuse, 0x6c7, RZ ;  /* 0x000006c7030b7810 */ /* 0x040fe40007ffe0ff */
[C---:B------:R-:W-:Y:S02]  /*1390*/  IADD3 R15, PT, PT, R3.reuse, 0xa14, RZ ;  /* 0x00000a14030f7810 */ /* 0x040fe40007ffe0ff */
[----:B0-----:R-:W-:-:S02]  /*13a0*/  IADD3 R5, PT, PT, R3, 0x1748, RZ ;  /* 0x0000174803057810 */ /* 0x001fc40007ffe0ff */
[C---:B------:R-:W-:Y:S02]  /*13b0*/  IADD3 R9, PT, PT, R3.reuse, 0x10ae, RZ ;  /* 0x000010ae03097810 */ /* 0x040fe40007ffe0ff */
[C---:B------:R-:W-:Y:S02]  /*13c0*/  IADD3 R29, PT, PT, R3.reuse, 0x1a95, RZ ;  /* 0x00001a95031d7810 */ /* 0x040fe40007ffe0ff */
[----:B------:R-:W-:Y:S01]  /*13d0*/  IADD3 R27, PT, PT, R3, 0x1de2, RZ ;  /* 0x00001de2031b7810 */ /* 0x000fe20007ffe0ff */
[--C-:B------:R-:W-:Y:S01]  /*13e0*/  IMAD.WIDE.U32 R18, R19, 0x4, R16.reuse ;  /* 0x0000000413127825 */ /* 0x100fe200078e0010 */
[----:B------:R-:W3:Y:S03]  /*13f0*/  LDG.E R21, desc[UR8][R20.64] ;  /* 0x0000000814157981 */ /* 0x000ee6000c1e1900 */
[--C-:B------:R-:W-:Y:S02]  /*1400*/  IMAD.WIDE.U32 R4, R5, 0x4, R16.reuse ;  /* 0x0000000405047825 */ /* 0x100fe400078e0010 */
[----:B------:R0:W4:Y:S02]  /*1410*/  LDG.E R19, desc[UR8][R18.64] ;  /* 0x0000000812137981 */ /* 0x000124000c1e1900 */
[----:B------:R-:W-:-:S02]  /*1420*/  IMAD.WIDE.U32 R6, R7, 0x4, R16 ;  /* 0x0000000407067825 */ /* 0x000fc400078e0010 */
[----:B------:R-:W5:Y:S02]  /*1430*/  LDG.E R20, desc[UR8][R4.64] ;  /* 0x0000000804147981 */ /* 0x000f64000c1e1900 */
[--C-:B------:R-:W-:Y:S02]  /*1440*/  IMAD.WIDE.U32 R10, R11, 0x4, R16.reuse ;  /* 0x000000040b0a7825 */ /* 0x100fe400078e0010 */
[----:B------:R1:W4:Y:S02]  /*1450*/  LDG.E R23, desc[UR8][R6.64] ;  /* 0x0000000806177981 */ /* 0x000324000c1e1900 */
[--C-:B------:R-:W-:Y:S02]  /*1460*/  IMAD.WIDE.U32 R14, R15, 0x4, R16.reuse ;  /* 0x000000040f0e7825 */ /* 0x100fe400078e0010 */
[----:B------:R-:W5:Y:S02]  /*1470*/  LDG.E R25, desc[UR8][R10.64] ;  /* 0x000000080a197981 */ /* 0x000f64000c1e1900 */
[----:B------:R-:W-:-:S02]  /*1480*/  IMAD.WIDE.U32 R8, R9, 0x4, R16 ;  /* 0x0000000409087825 */ /* 0x000fc400078e0010 */
[----:B------:R-:W5:Y:S02]  /*1490*/  LDG.E R24, desc[UR8][R14.64] ;  /* 0x000000080e187981 */ /* 0x000f64000c1e1900 */
[--C-:B------:R-:W-:Y:S02]  /*14a0*/  IMAD.WIDE.U32 R28, R29, 0x4, R16.reuse ;  /* 0x000000041d1c7825 */ /* 0x100fe400078e0010 */
[----:B------:R1:W5:Y:S02]  /*14b0*/  LDG.E R22, desc[UR8][R8.64] ;  /* 0x0000000808167981 */ /* 0x000364000c1e1900 */
[----:B------:R-:W-:Y:S02]  /*14c0*/  IMAD.WIDE.U32 R26, R27, 0x4, R16 ;  /* 0x000000041b1a7825 */ /* 0x000fe400078e0010 */
[----:B------:R-:W5:Y:S04]  /*14d0*/  LDG.E R5, desc[UR8][R28.64] ;  /* 0x000000081c057981 */ /* 0x000f68000c1e1900 */
[----:B------:R-:W5:Y:S04]  /*14e0*/  LDG.E R4, desc[UR8][R26.64] ;  /* 0x000000081a047981 */ /* 0x000f68000c1e1900 */
[----:B0-----:R-:W-:Y:S04]  /*14f0*/  LDS R18, [UR4] ;  /* 0x00000004ff127984 */ /* 0x001fe80008000800 */
[----:B-1----:R-:W2:Y:S04]  /*1500*/  LDS.64 R6, [UR5+0x1a28] ;  /* 0x001a2805ff067984 */ /* 0x002ea80008000a00 */
[----:B------:R-:W3:Y:S01]  /*1510*/  LDS.128 R8, [UR5+0x1a30] ;  /* 0x001a3005ff087984 */ /* 0x000ee20008000c00 */
[----:B------:R-:W-:Y:S01]  /*1520*/  UMOV UR6, 0x34c ;  /* 0x0000034c00067882 */ /* 0x000fe20000000000 */
[----:B--2---:R-:W-:-:S02]  /*1530*/  FFMA R6, R13, R18, R6 ;  /* 0x000000120d067223 */ /* 0x004fc40000000006 */
[----:B------:R-:W0:Y:S01]  /*1540*/  LDS.128 R12, [UR5+0x1a40] ;  /* 0x001a4005ff0c7984 */ /* 0x000e220008000c00 */
[C---:B---3--:R-:W-:Y:S01]  /*1550*/  FFMA R10, R18.reuse, R21, R10 ;  /* 0x00000015120a7223 */ /* 0x048fe2000000000a */
[C---:B----4-:R-:W-:Y:S01]  /*1560*/  FFMA R7, R18.reuse, R23, R7 ;  /* 0x0000001712077223 */ /* 0x050fe20000000007 */
[C---:B-----5:R-:W-:Y:S01]  /*1570*/  FFMA R8, R18.reuse, R25, R8 ;  /* 0x0000001912087223 */ /* 0x060fe20000000008 */
[C---:B------:R-:W-:Y:S01]  /*1580*/  FFMA R9, R18.reuse, R24, R9 ;  /* 0x0000001812097223 */ /* 0x040fe20000000009 */
[C---:B0-----:R-:W-:Y:S01]  /*1590*/  FFMA R12, R18.reuse, R19, R12 ;  /* 0x00000013120c7223 */ /* 0x041fe2000000000c */
[C---:B------:R-:W-:Y:S01]  /*15a0*/  FFMA R13, R18.reuse, R20, R13 ;  /* 0x00000014120d7223 */ /* 0x040fe2000000000d */
[C---:B------:R-:W-:Y:S01]  /*15b0*/  FFMA R11, R18.reuse, R22, R11 ;  /* 0x00000016120b7223 */ /* 0x040fe2000000000b */
[C---:B------:R-:W-:Y:S01]  /*15c0*/  FFMA R14, R18.reuse, R5, R14 ;  /* 0x00000005120e7223 */ /* 0x040fe2000000000e */
[----:B------:R-:W-:-:S07]  /*15d0*/  FFMA R15, R18, R4, R15 ;  /* 0x00000004120f7223 */ /* 0x000fce000000000f */
.L_x_0:
[----:B------:R-:W-:Y:S01]  /*15e0*/  IADD3 R27, PT, PT, R3, 0x2e, RZ ;  /* 0x0000002e031b7810 */ /* 0x000fe20007ffe0ff */
[----:B------:R-:W0:Y:S04]  /*15f0*/  LDS R4, [UR4+0x4] ;  /* 0x00000404ff047984 */ /* 0x000e280008000800 */
[----:B------:R-:W-:-:S06]  /*1600*/  IMAD.WIDE.U32 R26, R27, 0x4, R16 ;  /* 0x000000041b1a7825 */ /* 0x000fcc00078e0010 */
[----:B------:R1:W0:Y:S01]  /*1610*/  LDG.E R26, desc[UR8][R26.64] ;  /* 0x000000081a1a7981 */ /* 0x000222000c1e1900 */
[C---:B------:R-:W-:Y:S02]  /*1620*/  IADD3 R23, PT, PT, R3.reuse, 0x37b, RZ ;  /* 0x0000037b03177810 */ /* 0x040fe40007ffe0ff */
[----:B------:R-:W-:-:S03]  /*1630*/  IADD3 R21, PT, PT, R3, 0x6c8, RZ ;  /* 0x000006c803157810 */ /* 0x000fc60007ffe0ff */
[----:B------:R-:W-:-:S05]  /*1640*/  IMAD.WIDE.U32 R22, R23, 0x4, R16 ;  /* 0x0000000417167825 */ /* 0x000fca00078e0010 */
[----:B------:R-:W2:Y:S01]  /*1650*/  LDG.E R25, desc[UR8][R22.64] ;  /* 0x0000000816197981 */ /* 0x000ea2000c1e1900 */
[----:B------:R-:W-:-:S06]  /*1660*/  IMAD.WIDE.U32 R20, R21, 0x4, R16 ;  /* 0x0000000415147825 */ /* 0x000fcc00078e0010 */
[----:B------:R3:W4:Y:S01]  /*1670*/  LDG.E R20, desc[UR8][R20.64] ;  /* 0x0000000814147981 */ /* 0x000722000c1e1900 */
[C---:B------:R-:W-:Y:S02]  /*1680*/  IADD3 R19, PT, PT, R3.reuse, 0xd62, RZ ;  /* 0x00000d6203137810 */ /* 0x040fe40007ffe0ff */
[C---:B------:R-:W-:Y:S02]  /*1690*/  IADD3 R29, PT, PT, R3.reuse, 0xa15, RZ ;  /* 0x00000a15031d7810 */ /* 0x040fe40007ffe0ff */
[----:B-1----:R-:W-:Y:S01]  /*16a0*/  IADD3 R27, PT, PT, R3, 0x13fc, RZ ;  /* 0x000013fc031b7810 */ /* 0x002fe20007ffe0ff */
[----:B------:R-:W-:Y:S01]  /*16b0*/  IMAD.WIDE.U32 R18, R19, 0x4, R16 ;  /* 0x0000000413127825 */ /* 0x000fe200078e0010 */
[----:B------:R-:W-:-:S03]  /*16c0*/  IADD3 R5, PT, PT, R3, 0x10af, RZ ;  /* 0x000010af03057810 */ /* 0x000fc60007ffe0ff */
[----:B------:R-:W-:Y:S01]  /*16d0*/  IMAD.WIDE.U32 R28, R29, 0x4, R16 ;  /* 0x000000041d1c7825 */ /* 0x000fe200078e0010 */
[----:B------:R1:W5:Y:S01]  /*16e0*/  LDG.E R23, desc[UR8][R18.64] ;  /* 0x0000000812177981 */ /* 0x000362000c1e1900 */
[----:B---3--:R-:W-:-:S03]  /*16f0*/  IADD3 R21, PT, PT, R3, 0x1749, RZ ;  /* 0x0000174903157810 */ /* 0x008fc60007ffe0ff */
[----:B------:R3:W5:Y:S01]  /*1700*/  LDG.E R24, desc[UR8][R28.64] ;  /* 0x000000081c187981 */ /* 0x000762000c1e1900 */
[----:B-1----:R-:W-:Y:S01]  /*1710*/  IMAD.WIDE.U32 R18, R27, 0x4, R16 ;  /* 0x000000041b127825 */ /* 0x002fe200078e0010 */
[----:B------:R-:W-:-:S03]  /*1720*/  IADD3 R27, PT, PT, R3, 0x1a96, RZ ;  /* 0x00001a96031b7810 */ /* 0x000fc60007ffe0ff */
[--C-:B---3--:R-:W-:Y:S01]  /*1730*/  IMAD.WIDE.U32 R28, R5, 0x4, R16.reuse ;  /* 0x00000004051c7825 */ /* 0x108fe200078e0010 */
[----:B------:R1:W3:Y:S04]  /*1740*/  LDG.E R22, desc[UR8][R18.64] ;  /* 0x0000000812167981 */ /* 0x0002e8000c1e1900 */
[----:B------:R-:W3:Y:S01]  /*1750*/  LDG.E R5, desc[UR8][R28.64] ;  /* 0x000000081c057981 */ /* 0x000ee2000c1e1900 */
[----:B-1----:R-:W-:-:S05]  /*1760*/  IMAD.WIDE.U32 R18, R21, 0x4, R16 ;  /* 0x0000000415127825 */ /* 0x002fca00078e0010 */
[----:B------:R1:W3:Y:S02]  /*1770*/  LDG.E R21, desc[UR8][R18.64] ;  /* 0x0000000812157981 */ /* 0x0002e4000c1e1900 */
[----:B-1----:R-:W-:Y:S01]  /*1780*/  IMAD.WIDE.U32 R18, R27, 0x4, R16 ;  /* 0x000000041b127825 */ /* 0x002fe200078e0010 */
[----:B------:R-:W-:-:S05]  /*1790*/  IADD3 R27, PT, PT, R3, 0x1de3, RZ ;  /* 0x00001de3031b7810 */ /* 0x000fca0007ffe0ff */
[----:B------:R-:W3:Y:S01]  /*17a0*/  LDG.E R18, desc[UR8][R18.64] ;  /* 0x0000000812127981 */ /* 0x000ee2000c1e1900 */
[----:B0-----:R-:W-:Y:S01]  /*17b0*/  FFMA R6, R26, R4, R6 ;  /* 0x000000041a067223 */ /* 0x001fe20000000006 */
[----:B------:R-:W-:-:S05]  /*17c0*/  IMAD.WIDE.U32 R26, R27, 0x4, R16 ;  /* 0x000000041b1a7825 */ /* 0x000fca00078e0010 */
[----:B------:R0:W3:Y:S01]  /*17d0*/  LDG.E R19, desc[UR8][R26.64] ;  /* 0x000000081a137981 */ /* 0x0000e2000c1e1900 */
[----:B--2---:R-:W-:Y:S01]  /*17e0*/  FFMA R7, R4, R25, R7 ;  /* 0x0000001904077223 */ /* 0x004fe20000000007 */
[----:B------:R-:W-:-:S05]  /*17f0*/  IADD3 R25, PT, PT, R3, 0x2f, RZ ;  /* 0x0000002f03197810 */ /* 0x000fca0007ffe0ff */
[----:B0-----:R-:W-:-:S04]  /*1800*/  IMAD.WIDE.U32 R26, R25, 0x4, R16 ;  /* 0x00000004191a7825 */ /* 0x001fc800078e0010 */
[C---:B----4-:R-:W-:Y:S02]  /*1810*/  FFMA R8, R4.reuse, R20, R8 ;  /* 0x0000001404087223 */ /* 0x050fe40000000008 */
[----:B------:R0:W2:Y:S01]  /*1820*/  LDG.E R20, desc[UR8][R26.64] ;  /* 0x000000081a147981 */ /* 0x0000a2000c1e1900 */
[C---:B-----5:R-:W-:Y:S01]  /*1830*/  FFMA R10, R4.reuse, R23, R10 ;  /* 0x00000017040a7223 */ /* 0x060fe2000000000a */
[C---:B------:R-:W-:Y:S02]  /*1840*/  IADD3 R23, PT, PT, R3.reuse, 0x37c, RZ ;  /* 0x0000037c03177810 */ /* 0x040fe40007ffe0ff */
[C---:B------:R-:W-:Y:S02]  /*1850*/  IADD3 R29, PT, PT, R3.reuse, 0x6c9, RZ ;  /* 0x000006c9031d7810 */ /* 0x040fe40007ffe0ff */
[C---:B------:R-:W-:Y:S02]  /*1860*/  IADD3 R25, PT, PT, R3.reuse, 0xa16, RZ ;  /* 0x00000a1603197810 */ /* 0x040fe40007ffe0ff */
[----:B0-----:R-:W-:Y:S01]  /*1870*/  IADD3 R27, PT, PT, R3, 0xd63, RZ ;  /* 0x00000d63031b7810 */ /* 0x001fe20007ffe0ff */
[C---:B---3--:R-:W-:Y:S01]  /*1880*/  FFMA R12, R4.reuse, R22, R12 ;  /* 0x00000016040c7223 */ /* 0x048fe2000000000c */
[----:B------:R-:W-:-:S02]  /*1890*/  FFMA R11, R4, R5, R11 ;  /* 0x00000005040b7223 */ /* 0x000fc4000000000b */
[----:B------:R-:W2:Y:S01]  /*18a0*/  LDS R5, [UR4+0x8] ;  /* 0x00000804ff057984 */ /* 0x000ea20008000800 */
[----:B------:R-:W-:-:S04]  /*18b0*/  IMAD.WIDE.U32 R22, R23, 0x4, R16 ;  /* 0x0000000417167825 */ /* 0x000fc800078e0010 */
[C---:B------:R-:W-:Y:S02]  /*18c0*/  FFMA R13, R4.reuse, R21, R13 ;  /* 0x00000015040d7223 */ /* 0x040fe4000000000d */
[----:B------:R0:W3:Y:S01]  /*18d0*/  LDG.E R21, desc[UR8][R22.64] ;  /* 0x0000000816157981 */ /* 0x0000e2000c1e1900 */
[----:B------:R-:W-:Y:S01]  /*18e0*/  FFMA R9, R4, R24, R9 ;  /* 0x0000001804097223 */ /* 0x000fe20000000009 */
[----:B0-----:R-:W-:Y:S01]  /*18f0*/  IMAD.WIDE.U32 R22, R29, 0x4, R16 ;  /* 0x000000041d167825 */ /* 0x001fe200078e0010 */
[----:B------:R-:W-:-:S03]  /*1900*/  IADD3 R29, PT, PT, R3, 0x10b0, RZ ;  /* 0x000010b0031d7810 */ /* 0x000fc60007ffe0ff */
[C---:B------:R-:W-:Y:S01]  /*1910*/  FFMA R14, R4.reuse, R18, R14 ;  /* 0x00000012040e7223 */ /* 0x040fe2000000000e */
[----:B------:R-:W-:Y:S01]  /*1920*/  IADD3 R28, PT, PT, R3, 0x1de4, RZ ;  /* 0x00001de4031c7810 */ /* 0x000fe20007ffe0ff */
[----:B------:R-:W-:Y:S01]  /*1930*/  FFMA R15, R4, R19, R15 ;  /* 0x00000013040f7223 */ /* 0x000fe2000000000f */
[--C-:B------:R-:W-:Y:S02]  /*1940*/  IMAD.WIDE.U32 R18, R25, 0x4, R16.reuse ;  /* 0x0000000419127825 */ /* 0x100fe400078e0010 */
[----:B------:R0:W4:Y:S04]  /*1950*/  LDG.E R25, desc[UR8][R22.64] ;  /* 0x0000000816197981 */ /* 0x000128000c1e1900 */
[----:B------:R1:W5:Y:S01]  /*1960*/  LDG.E R24, desc[UR8][R18.64] ;  /* 0x0000000812187981 */ /* 0x000362000c1e1900 */
[----:B0-----:R-:W-:Y:S01]  /*1970*/  IMAD.WIDE.U32 R22, R27, 0x4, R16 ;  /* 0x000000041b167825 */ /* 0x001fe200078e0010 */
[----:B------:R-:W-:-:S03]  /*1980*/  IADD3 R27, PT, PT, R3, 0x13fd, RZ ;  /* 0x000013fd031b7810 */ /* 0x000fc60007ffe0ff */
[----:B-1----:R-:W-:Y:S02]  /*1990*/  IMAD.WIDE.U32 R18, R29, 0x4, R16 ;  /* 0x000000041d127825 */ /* 0x002fe400078e0010 */
[----:B------:R-:W5:Y:S01]  /*19a0*/  LDG.E R23, desc[UR8][R22.64] ;  /* 0x0000000816177981 */ /* 0x000f62000c1e1900 */
[----:B------:R-:W-:-:S03]  /*19b0*/  IADD3 R29, PT, PT, R3, 0x1a97, RZ ;  /* 0x00001a97031d7810 */ /* 0x000fc60007ffe0ff */
[----:B------:R0:W5:Y:S02]  /*19c0*/  LDG.E R22, desc[UR8][R18.64] ;  /* 0x0000000812167981 */ /* 0x000164000c1e1900 */
[----:B0-----:R-:W-:Y:S01]  /*19d0*/  IMAD.WIDE.U32 R18, R27, 0x4, R16 ;  /* 0x000000041b127825 */ /* 0x001fe200078e0010 */
[----:B------:R-:W-:-:S05]  /*19e0*/  IADD3 R27, PT, PT, R3, 0x174a, RZ ;  /* 0x0000174a031b7810 */ /* 0x000fca0007ffe0ff */
[----:B------:R-:W-:-:S04]  /*19f0*/  IMAD.WIDE.U32 R26, R27, 0x4, R16 ;  /* 0x000000041b1a7825 */ /* 0x000fc800078e0010 */
[----:B--2---:R-:W-:Y:S01]  /*1a00*/  FFMA R6, R20, R5, R6 ;  /* 0x0000000514067223 */ /* 0x004fe20000000006 */
[----:B------:R-:W2:Y:S04]  /*1a10*/  LDG.E R18, desc[UR8][R18.64] ;  /* 0x0000000812127981 */ /* 0x000ea8000c1e1900 */
[----:B------:R0:W2:Y:S02]  /*1a20*/  LDG.E R4, desc[UR8][R26.64] ;  /* 0x000000081a047981 */ /* 0x0000a4000c1e1900 */
[----:B0-----:R-:W-:-:S05]  /*1a30*/  IMAD.WIDE.U32 R26, R29, 0x4, R16 ;  /* 0x000000041d1a7825 */ /* 0x001fca00078e0010 */
[----:B------:R0:W2:Y:S02]  /*1a40*/  LDG.E R20, desc[UR8][R26.64] ;  /* 0x000000081a147981 */ /* 0x0000a4000c1e1900 */
[----:B0-----:R-:W-:-:S05]  /*1a50*/  IMAD.WIDE.U32 R26, R28, 0x4, R16 ;  /* 0x000000041c1a7825 */ /* 0x001fca00078e0010 */
[----:B------:R-:W2:Y:S01]  /*1a60*/  LDG.E R19, desc[UR8][R26.64] ;  /* 0x000000081a137981 */ /* 0x000ea2000c1e1900 */
[----:B------:R-:W-:-:S04]  /*1a70*/  UIADD3 UR6, UPT, UPT, UR6, -0x2, URZ ;  /* 0xfffffffe06067890 */ /* 0x000fc8000fffe0ff */
[----:B------:R-:W-:Y:S01]  /*1a80*/  UISETP.NE.AND UP0, UPT, UR6, URZ, UPT ;  /* 0x000000ff0600728c */ /* 0x000fe2000bf05270 */
[----:B---3--:R-:W-:Y:S01]  /*1a90*/  FFMA R7, R5, R21, R7 ;  /* 0x0000001505077223 */ /* 0x008fe20000000007 */
[----:B------:R-:W-:Y:S01]  /*1aa0*/  IADD3 R3, PT, PT, R3, 0x2, RZ ;  /* 0x0000000203037810 */ /* 0x000fe20007ffe0ff */
[----:B------:R-:W-:Y:S01]  /*1ab0*/  UIADD3 UR4, UPT, UPT, UR4, 0x8, URZ ;  /* 0x0000000804047890 */ /* 0x000fe2000fffe0ff */
[C---:B----4-:R-:W-:Y:S01]  /*1ac0*/  FFMA R8, R5.reuse, R25, R8 ;  /* 0x0000001905087223 */ /* 0x050fe20000000008 */
[C---:B-----5:R-:W-:Y:S01]  /*1ad0*/  FFMA R9, R5.reuse, R24, R9 ;  /* 0x0000001805097223 */ /* 0x060fe20000000009 */
[C---:B------:R-:W-:Y:S01]  /*1ae0*/  FFMA R10, R5.reuse, R23, R10 ;  /* 0x00000017050a7223 */ /* 0x040fe2000000000a */
[C---:B------:R-:W-:Y:S01]  /*1af0*/  FFMA R11, R5.reuse, R22, R11 ;  /* 0x00000016050b7223 */ /* 0x040fe2000000000b */
[C---:B--2---:R-:W-:Y:S01]  /*1b00*/  FFMA R12, R5.reuse, R18, R12 ;  /* 0x00000012050c7223 */ /* 0x044fe2000000000c */
[C---:B------:R-:W-:Y:S01]  /*1b10*/  FFMA R13, R5.reuse, R4, R13 ;  /* 0x00000004050d7223 */ /* 0x040fe2000000000d */
[C---:B------:R-:W-:Y:S01]  /*1b20*/  FFMA R14, R5.reuse, R20, R14 ;  /* 0x00000014050e7223 */ /* 0x040fe2000000000e */
[----:B------:R-:W-:Y:S01]  /*1b30*/  FFMA R15, R5, R19, R15 ;  /* 0x00000013050f7223 */ /* 0x000fe2000000000f */
[----:B------:R-:W-:Y:S06]  /*1b40*/  BRA.U UP0, `(.L_x_0) ;  /* 0xfffffff900a47547 */ /* 0x000fec000b83ffff */
[----:B------:R-:W0:Y:S02]  /*1b50*/  LDC.64 R4, c[0x0][0x390] ;  /* 0x0000e400ff047b82 */ /* 0x000e240000000a00 */
[----:B0-----:R-:W-:-:S06]  /*1b60*/  IMAD.WIDE.U32 R4, R0, 0x4, R4 ;  /* 0x0000000400047825 */ /* 0x001fcc00078e0004 */
[----:B------:R-:W2:Y:S01]  /*1b70*/  LDG.E R4, desc[UR8][R4.64] ;  /* 0x0000000804047981 */ /* 0x000ea2000c1e1900 */
[----:B------:R-:W-:Y:S01]  /*1b80*/  FSETP.GT.AND P5, PT, R6, -999, PT ;  /* 0xc479c0000600780b */ /* 0x000fe20003fa4000 */
[----:B------:R-:W-:Y:S01]  /*1b90*/  HFMA2 R0, -RZ, RZ, -4.47265625, -2 ;  /* 0xc479c000ff007431 */ /* 0x000fe200000001ff */
[----:B------:R-:W-:Y:S01]  /*1ba0*/  MOV R16, R6 ;  /* 0x0000000600107202 */ /* 0x000fe20000000f00 */
[----:B------:R-:W-:Y:S01]  /*1bb0*/  HFMA2 R17, -RZ, RZ, 0, 0 ;  /* 0x00000000ff117431 */ /* 0x000fe200000001ff */
[----:B------:R-:W-:Y:S01]  /*1bc0*/  MOV R18, R7 ;  /* 0x0000000700127202 */ /* 0x000fe20000000f00 */
[----:B------:R-:W-:Y:S01]  /*1bd0*/  HFMA2 R3, -RZ, RZ, 0, 0 ;  /* 0x00000000ff037431 */ /* 0x000fe200000001ff */
[----:B------:R-:W-:Y:S01]  /*1be0*/  MOV R20, R10 ;  /* 0x0000000a00147202 */ /* 0x000fe20000000f00 */
[----:B------:R0:W-:Y:S01]  /*1bf0*/  STS.64 [UR5+0x1a28], R6 ;  /* 0x001a2806ff007988 */ /* 0x0001e20008000a05 */
[----:B------:R-:W-:Y:S02]  /*1c00*/  MOV R22, R11 ;  /* 0x0000000b00167202 */ /* 0x000fe40000000f00 */
[----:B------:R-:W-:Y:S01]  /*1c10*/  MOV R24, R12 ;  /* 0x0000000c00187202 */ /* 0x000fe20000000f00 */
[----:B------:R-:W-:Y:S02]  /*1c20*/  STS.128 [UR5+0x1a40], R12 ;  /* 0x001a400cff007988 */ /* 0x000fe40008000c05 */
[----:B------:R-:W-:-:S02]  /*1c30*/  @P5 MOV R0, R6 ;  /* 0x0000000600005202 */ /* 0x000fc40000000f00 */
[----:B------:R1:W-:Y:S02]  /*1c40*/  @P5 STS.64 [UR5+0x1a50], R16 ;  /* 0x001a5010ff005988 */ /* 0x0003e40008000a05 */
[----:B------:R-:W-:Y:S02]  /*1c50*/  FSETP.GT.AND P6, PT, R7, R0, PT ;  /* 0x000000000700720b */ /* 0x000fe40003fc4000 */
[----:B0-----:R-:W-:Y:S01]  /*1c60*/  MOV R6, R13 ;  /* 0x0000000d00067202 */ /* 0x001fe20000000f00 */
[----:B------:R-:W-:Y:S01]  /*1c70*/  STS.128 [UR5+0x1a30], R8 ;  /* 0x001a3008ff007988 */ /* 0x000fe20008000c05 */
[----:B-1----:R-:W-:-:S09]  /*1c80*/  MOV R16, R8 ;  /* 0x0000000800107202 */ /* 0x002fd20000000f00 */
[----:B------:R-:W-:Y:S02]  /*1c90*/  @P6 MOV R0, R7 ;  /* 0x0000000700006202 */ /* 0x000fe40000000f00 */
[----:B------:R-:W-:Y:S02]  /*1ca0*/  @P6 MOV R19, 0x1 ;  /* 0x0000000100136802 */ /* 0x000fe40000000f00 */
[----:B------:R-:W-:Y:S02]  /*1cb0*/  FSETP.GT.AND P0, PT, R8, R0, PT ;  /* 0x000000000800720b */ /* 0x000fe40003f04000 */
[----:B------:R-:W-:Y:S01]  /*1cc0*/  @P6 MOV R3, 0x1 ;  /* 0x0000000100036802 */ /* 0x000fe20000000f00 */
[----:B------:R0:W-:Y:S10]  /*1cd0*/  @P6 STS.64 [UR5+0x1a50], R18 ;  /* 0x001a5012ff006988 */ /* 0x0001f40008000a05 */
[----:B------:R-:W-:-:S02]  /*1ce0*/  @P0 MOV R0, R8 ;  /* 0x0000000800000202 */ /* 0x000fc40000000f00 */
[----:B------:R-:W-:Y:S02]  /*1cf0*/  @P0 MOV R17, 0x2 ;  /* 0x0000000200110802 */ /* 0x000fe40000000f00 */
[----:B------:R-:W-:Y:S02]  /*1d00*/  FSETP.GT.AND P1, PT, R9, R0, PT ;  /* 0x000000000900720b */ /* 0x000fe40003f24000 */
[----:B------:R-:W-:Y:S01]  /*1d10*/  @P0 MOV R3, 0x2 ;  /* 0x0000000200030802 */ /* 0x000fe20000000f00 */
[----:B------:R1:W-:Y:S01]  /*1d20*/  @P0 STS.64 [UR5+0x1a50], R16 ;  /* 0x001a5010ff000988 */ /* 0x0003e20008000a05 */
[----:B0-----:R-:W-:-:S09]  /*1d30*/  MOV R18, R9 ;  /* 0x0000000900127202 */ /* 0x001fd20000000f00 */
[----:B------:R-:W-:Y:S02]  /*1d40*/  @P1 MOV R0, R9 ;  /* 0x0000000900001202 */ /* 0x000fe40000000f00 */
[----:B------:R-:W-:Y:S02]  /*1d50*/  @P1 MOV R3, 0x3 ;  /* 0x0000000300031802 */ /* 0x000fe40000000f00 */
[----:B------:R-:W-:Y:S02]  /*1d60*/  FSETP.GT.AND P2, PT, R10, R0, PT ;  /* 0x000000000a00720b */ /* 0x000fe40003f44000 */
[----:B------:R-:W-:-:S05]  /*1d70*/  @P1 MOV R19, 0x3 ;  /* 0x0000000300131802 */ /* 0x000fca0000000f00 */
[----:B------:R1:W-:Y:S06]  /*1d80*/  @P1 STS.64 [UR5+0x1a50], R18 ;  /* 0x001a5012ff001988 */ /* 0x0003ec0008000a05 */
[----:B------:R-:W-:Y:S02]  /*1d90*/  @P2 MOV R0, R10 ;  /* 0x0000000a00002202 */ /* 0x000fe40000000f00 */
[----:B------:R-:W-:Y:S02]  /*1da0*/  @P2 MOV R3, 0x4 ;  /* 0x0000000400032802 */ /* 0x000fe40000000f00 */
[----:B------:R-:W-:-:S02]  /*1db0*/  FSETP.GT.AND P3, PT, R11, R0, PT ;  /* 0x000000000b00720b */ /* 0x000fc40003f64000 */
        /* <DEDUP_REMOVED lines=22> */
[----:B------:R-:W-:Y:S02]  /*1f20*/  @P0 MOV R3, 0x9 ;  /* 0x0000000900030802 */ /* 0x000fe40000000f00 */
[----:B------:R-:W-:-:S05]  /*1f30*/  @P0 MOV R0, 0x9 ;  /* 0x0000000900000802 */ /* 0x000fca0000000f00 */
[----:B------:R1:W-:Y:S01]  /*1f40*/  @P0 STS [UR5+0x1a54], R0 ;  /* 0x001a5400ff000988 */ /* 0x0003e20008000805 */
[----:B--2---:R-:W-:-:S13]  /*1f50*/  ISETP.NE.AND P1, PT, R3, R4, PT ;  /* 0x000000040300720c */ /* 0x004fda0003f25270 */
[----:B-1----:R-:W-:Y:S05]  /*1f60*/  @P1 EXIT ;  /* 0x000000000000194d */ /* 0x002fea0003800000 */
[----:B------:R-:W0:Y:S01]  /*1f70*/  LDC.64 R4, c[0x0][0x398] ;  /* 0x0000e600ff047b82 */ /* 0x000e220000000a00 */
[----:B------:R-:W-:Y:S01]  /*1f80*/  MOV R7, 0x3ada740e ;  /* 0x3ada740e00077802 */ /* 0x000fe20000000f00 */
[----:B0-----:R-:W-:-:S05]  /*1f90*/  IMAD.WIDE.U32 R2, R2, 0x4, R4 ;  /* 0x0000000402027825 */ /* 0x001fca00078e0004 */
[----:B------:R-:W-:Y:S01]  /*1fa0*/  REDG.E.ADD.F32.FTZ.RN.STRONG.GPU desc[UR8][R2.64], R7 ;  /* 0x00000007020079a6 */ /* 0x000fe2000c12f308 */
[----:B------:R-:W-:Y:S05]  /*1fb0*/  EXIT ;  /* 0x000000000000794d */ /* 0x000fea0003800000 */
.L_x_1:
[----:B------:R-:W-:-:S00]  /*1fc0*/  BRA `(.L_x_1) ;  /* 0xfffffffc00fc7947 */ /* 0x000fc0000383ffff */
[----:B------:R-:W-:-:S00]  /*1fd0*/  NOP ;  /* 0x0000000000007918 */ /* 0x000fc00000000000 */
        /* <DEDUP_REMOVED lines=10> */
.L_x_2:


//--------------------- .nv.shared._Z23calculateConvolutionGPUPKfS0_PKiPf --------------------------
	.section	.nv.shared._Z23calculateConvolutionGPUPKfS0_PKiPf,"aw",@nobits
	.sectionflags	@""
	.align	4
.nv.shared._Z23calculateConvolutionGPUPKfS0_PKiPf:
	.zero		7768


//--------------------- .nv.shared.reserved.0     --------------------------
	.section	.nv.shared.reserved.0,"aw",@nobits
	.weak		__nv_reservedSMEM_offset_0_alias
	.size		__nv_reservedSMEM_offset_0_alias, 0, 64
	.other		__nv_reservedSMEM_offset_0_alias,@"STO_CUDA_RESERVED_SHARED STV_DEFAULT"
__nv_reservedSMEM_offset_0_alias:
	.zero		0
	.zero		64


//--------------------- .nv.global                --------------------------
	.section	.nv.global,"aw",@nobits
	.align	4
.nv.global:
	.type		v,@object
	.size		v,(.L_0 - v)
v:
	.zero		4
.L_0:


//--------------------- .nv.constant0._Z23calculateConvolutionGPUPKfS0_PKiPf --------------------------
	.section	.nv.constant0._Z23calculateConvolutionGPUPKfS0_PKiPf,"a",@progbits
	.sectionflags	@""
	.align	4
.nv.constant0._Z23calculateConvolutionGPUPKfS0_PKiPf:
	.zero		928


//--------------------- SYMBOLS --------------------------

	.type		.nv.reservedSmem.offset0,@object
	.size		.nv.reservedSmem.offset0,0x4
	.type		.nv.reservedSmem.cap,@object
	.size		.nv.reservedSmem.cap,0x4
